//
// Generated by NVIDIA NVVM Compiler
//
// Compiler Build ID: CL-36424714
// Cuda compilation tools, release 13.0, V13.0.88
// Based on NVVM 20.0.0
//

.version 9.0
.target sm_100
.address_size 64

	// .globl	LaplaceSolver
.const .align 8 .b8 _a[800];
.const .align 8 .b8 _b[8];
.const .align 4 .b8 _sizes[8];
.const .align 8 .b8 _lengths[16];
.const .align 4 .b8 _intV[12];
.const .align 4 .b8 _extV[12];
.const .align 8 .b8 _w[24];

.visible .entry LaplaceSolver(
	.param .u64 .ptr .align 1 LaplaceSolver_param_0,
	.param .u32 LaplaceSolver_param_1,
	.param .u64 .ptr .align 1 LaplaceSolver_param_2,
	.param .u32 LaplaceSolver_param_3,
	.param .u64 .ptr .align 1 LaplaceSolver_param_4,
	.param .u32 LaplaceSolver_param_5,
	.param .u64 .ptr .align 1 LaplaceSolver_param_6,
	.param .u32 LaplaceSolver_param_7,
	.param .u64 .ptr .align 1 LaplaceSolver_param_8,
	.param .u32 LaplaceSolver_param_9,
	.param .u64 .ptr .align 1 LaplaceSolver_param_10,
	.param .u32 LaplaceSolver_param_11
)
{
	.reg .pred 	%p<19>;
	.reg .b32 	%r<225>;
	.reg .b64 	%rd<114>;
	.reg .b64 	%fd<101>;

	ld.param.u64 	%rd15, [LaplaceSolver_param_0];
	ld.param.u64 	%rd16, [LaplaceSolver_param_2];
	ld.param.u64 	%rd17, [LaplaceSolver_param_4];
	ld.param.u32 	%r48, [LaplaceSolver_param_5];
	ld.param.u64 	%rd18, [LaplaceSolver_param_6];
	ld.param.u64 	%rd19, [LaplaceSolver_param_8];
	ld.param.u64 	%rd20, [LaplaceSolver_param_10];
	cvta.to.global.u64 	%rd1, %rd17;
	cvta.to.global.u64 	%rd2, %rd18;
	cvta.to.global.u64 	%rd3, %rd16;
	cvta.to.global.u64 	%rd4, %rd20;
	cvta.to.global.u64 	%rd5, %rd15;
	cvta.to.global.u64 	%rd21, %rd19;
	mov.u32 	%r1, %ntid.x;
	mov.u32 	%r49, %ctaid.x;
	mov.u32 	%r50, %tid.x;
	mad.lo.s32 	%r203, %r1, %r49, %r50;
	mul.wide.s32 	%rd22, %r48, 4;
	add.s64 	%rd6, %rd21, %rd22;
	ld.global.u32 	%r51, [%rd6];
	setp.ge.s32 	%p1, %r203, %r51;
	@%p1 bra 	$L__BB0_27;
	setp.gt.s32 	%p2, %r48, 0;
	mul.wide.s32 	%rd23, %r48, 8;
	add.s64 	%rd7, %rd4, %rd23;
	mov.u32 	%r52, %nctaid.x;
	mul.lo.s32 	%r3, %r1, %r52;
	@%p2 bra 	$L__BB0_2;
	bra.uni 	$L__BB0_26;
$L__BB0_2:
	and.b32  	%r4, %r48, 7;
	add.s32 	%r5, %r4, -1;
	and.b32  	%r6, %r48, 3;
	add.s32 	%r7, %r6, -1;
	and.b32  	%r8, %r48, 2147483640;
	and.b32  	%r9, %r48, 1;
	neg.s32 	%r10, %r8;
$L__BB0_3:
	setp.lt.u32 	%p4, %r48, 8;
	mov.b32 	%r217, 0;
	mov.u32 	%r212, %r203;
	mov.u32 	%r223, %r217;
	@%p4 bra 	$L__BB0_6;
	add.s64 	%rd113, %rd1, 16;
	add.s64 	%rd112, %rd2, 16;
	mov.b32 	%r223, 0;
	mov.u32 	%r204, %r10;
	mov.u32 	%r212, %r203;
$L__BB0_5:
	.pragma "nounroll";
	ld.global.u32 	%r57, [%rd113+-16];
	add.s32 	%r58, %r57, -2;
	div.s32 	%r59, %r212, %r58;
	mul.lo.s32 	%r60, %r59, %r58;
	sub.s32 	%r61, %r212, %r60;
	ld.global.u32 	%r62, [%rd112+-16];
	mad.lo.s32 	%r63, %r62, %r61, %r62;
	add.s32 	%r64, %r63, %r223;
	ld.global.u32 	%r65, [%rd113+-12];
	add.s32 	%r66, %r65, -2;
	div.s32 	%r67, %r59, %r66;
	mul.lo.s32 	%r68, %r67, %r66;
	sub.s32 	%r69, %r59, %r68;
	ld.global.u32 	%r70, [%rd112+-12];
	mad.lo.s32 	%r71, %r70, %r69, %r70;
	add.s32 	%r72, %r71, %r64;
	ld.global.u32 	%r73, [%rd113+-8];
	add.s32 	%r74, %r73, -2;
	div.s32 	%r75, %r67, %r74;
	mul.lo.s32 	%r76, %r75, %r74;
	sub.s32 	%r77, %r67, %r76;
	ld.global.u32 	%r78, [%rd112+-8];
	mad.lo.s32 	%r79, %r78, %r77, %r78;
	add.s32 	%r80, %r79, %r72;
	ld.global.u32 	%r81, [%rd113+-4];
	add.s32 	%r82, %r81, -2;
	div.s32 	%r83, %r75, %r82;
	mul.lo.s32 	%r84, %r83, %r82;
	sub.s32 	%r85, %r75, %r84;
	ld.global.u32 	%r86, [%rd112+-4];
	mad.lo.s32 	%r87, %r86, %r85, %r86;
	add.s32 	%r88, %r87, %r80;
	ld.global.u32 	%r89, [%rd113];
	add.s32 	%r90, %r89, -2;
	div.s32 	%r91, %r83, %r90;
	mul.lo.s32 	%r92, %r91, %r90;
	sub.s32 	%r93, %r83, %r92;
	ld.global.u32 	%r94, [%rd112];
	mad.lo.s32 	%r95, %r94, %r93, %r94;
	add.s32 	%r96, %r95, %r88;
	ld.global.u32 	%r97, [%rd113+4];
	add.s32 	%r98, %r97, -2;
	div.s32 	%r99, %r91, %r98;
	mul.lo.s32 	%r100, %r99, %r98;
	sub.s32 	%r101, %r91, %r100;
	ld.global.u32 	%r102, [%rd112+4];
	mad.lo.s32 	%r103, %r102, %r101, %r102;
	add.s32 	%r104, %r103, %r96;
	ld.global.u32 	%r105, [%rd113+8];
	add.s32 	%r106, %r105, -2;
	div.s32 	%r107, %r99, %r106;
	mul.lo.s32 	%r108, %r107, %r106;
	sub.s32 	%r109, %r99, %r108;
	ld.global.u32 	%r110, [%rd112+8];
	mad.lo.s32 	%r111, %r110, %r109, %r110;
	add.s32 	%r112, %r111, %r104;
	ld.global.u32 	%r113, [%rd113+12];
	add.s32 	%r114, %r113, -2;
	div.s32 	%r212, %r107, %r114;
	mul.lo.s32 	%r115, %r212, %r114;
	sub.s32 	%r116, %r107, %r115;
	ld.global.u32 	%r117, [%rd112+12];
	mad.lo.s32 	%r118, %r117, %r116, %r117;
	add.s32 	%r223, %r118, %r112;
	add.s32 	%r204, %r204, 8;
	add.s64 	%rd113, %rd113, 32;
	add.s64 	%rd112, %rd112, 32;
	setp.eq.s32 	%p5, %r204, 0;
	mov.u32 	%r217, %r8;
	@%p5 bra 	$L__BB0_6;
	bra.uni 	$L__BB0_5;
$L__BB0_6:
	setp.eq.s32 	%p6, %r4, 0;
	@%p6 bra 	$L__BB0_14;
	setp.lt.u32 	%p7, %r5, 3;
	@%p7 bra 	$L__BB0_9;
	mul.wide.u32 	%rd24, %r217, 4;
	add.s64 	%rd25, %rd1, %rd24;
	ld.global.u32 	%r120, [%rd25];
	add.s32 	%r121, %r120, -2;
	div.s32 	%r122, %r212, %r121;
	mul.lo.s32 	%r123, %r122, %r121;
	sub.s32 	%r124, %r212, %r123;
	add.s64 	%rd26, %rd2, %rd24;
	ld.global.u32 	%r125, [%rd26];
	mad.lo.s32 	%r126, %r125, %r124, %r125;
	add.s32 	%r127, %r126, %r223;
	ld.global.u32 	%r128, [%rd25+4];
	add.s32 	%r129, %r128, -2;
	div.s32 	%r130, %r122, %r129;
	mul.lo.s32 	%r131, %r130, %r129;
	sub.s32 	%r132, %r122, %r131;
	ld.global.u32 	%r133, [%rd26+4];
	mad.lo.s32 	%r134, %r133, %r132, %r133;
	add.s32 	%r135, %r134, %r127;
	ld.global.u32 	%r136, [%rd25+8];
	add.s32 	%r137, %r136, -2;
	div.s32 	%r138, %r130, %r137;
	mul.lo.s32 	%r139, %r138, %r137;
	sub.s32 	%r140, %r130, %r139;
	ld.global.u32 	%r141, [%rd26+8];
	mad.lo.s32 	%r142, %r141, %r140, %r141;
	add.s32 	%r143, %r142, %r135;
	ld.global.u32 	%r144, [%rd25+12];
	add.s32 	%r145, %r144, -2;
	div.s32 	%r212, %r138, %r145;
	mul.lo.s32 	%r146, %r212, %r145;
	sub.s32 	%r147, %r138, %r146;
	ld.global.u32 	%r148, [%rd26+12];
	mad.lo.s32 	%r149, %r148, %r147, %r148;
	add.s32 	%r223, %r149, %r143;
	add.s32 	%r217, %r217, 4;
$L__BB0_9:
	setp.eq.s32 	%p8, %r6, 0;
	@%p8 bra 	$L__BB0_14;
	setp.eq.s32 	%p9, %r7, 0;
	@%p9 bra 	$L__BB0_12;
	mul.wide.u32 	%rd27, %r217, 4;
	add.s64 	%rd28, %rd1, %rd27;
	ld.global.u32 	%r151, [%rd28];
	add.s32 	%r152, %r151, -2;
	div.s32 	%r153, %r212, %r152;
	mul.lo.s32 	%r154, %r153, %r152;
	sub.s32 	%r155, %r212, %r154;
	add.s64 	%rd29, %rd2, %rd27;
	ld.global.u32 	%r156, [%rd29];
	mad.lo.s32 	%r157, %r156, %r155, %r156;
	add.s32 	%r158, %r157, %r223;
	ld.global.u32 	%r159, [%rd28+4];
	add.s32 	%r160, %r159, -2;
	div.s32 	%r212, %r153, %r160;
	mul.lo.s32 	%r161, %r212, %r160;
	sub.s32 	%r162, %r153, %r161;
	ld.global.u32 	%r163, [%rd29+4];
	mad.lo.s32 	%r164, %r163, %r162, %r163;
	add.s32 	%r223, %r164, %r158;
	add.s32 	%r217, %r217, 2;
$L__BB0_12:
	setp.eq.s32 	%p10, %r9, 0;
	@%p10 bra 	$L__BB0_14;
	mul.wide.u32 	%rd30, %r217, 4;
	add.s64 	%rd31, %rd1, %rd30;
	ld.global.u32 	%r165, [%rd31];
	add.s32 	%r166, %r165, -2;
	rem.s32 	%r167, %r212, %r166;
	add.s64 	%rd32, %rd2, %rd30;
	ld.global.u32 	%r168, [%rd32];
	mad.lo.s32 	%r169, %r168, %r167, %r168;
	add.s32 	%r223, %r169, %r223;
$L__BB0_14:
	mul.wide.s32 	%rd33, %r223, 8;
	add.s64 	%rd14, %rd5, %rd33;
	ld.global.f64 	%fd18, [%rd14];
	ld.global.f64 	%fd19, [%rd7];
	mul.f64 	%fd100, %fd18, %fd19;
	mov.b32 	%r209, 0;
	@%p4 bra 	$L__BB0_17;
	mov.b32 	%r207, 0;
$L__BB0_16:
	.pragma "nounroll";
	mul.wide.u32 	%rd34, %r207, 4;
	add.s64 	%rd35, %rd2, %rd34;
	ld.global.u32 	%r172, [%rd35];
	sub.s32 	%r173, %r223, %r172;
	mul.wide.s32 	%rd36, %r173, 8;
	add.s64 	%rd37, %rd5, %rd36;
	ld.global.f64 	%fd20, [%rd37];
	mul.wide.s32 	%rd38, %r172, 8;
	add.s64 	%rd39, %rd14, %rd38;
	ld.global.f64 	%fd21, [%rd39];
	add.f64 	%fd22, %fd20, %fd21;
	mul.wide.u32 	%rd40, %r207, 8;
	add.s64 	%rd41, %rd4, %rd40;
	ld.global.f64 	%fd23, [%rd41];
	fma.rn.f64 	%fd24, %fd22, %fd23, %fd100;
	ld.global.u32 	%r174, [%rd35+4];
	sub.s32 	%r175, %r223, %r174;
	mul.wide.s32 	%rd42, %r175, 8;
	add.s64 	%rd43, %rd5, %rd42;
	ld.global.f64 	%fd25, [%rd43];
	mul.wide.s32 	%rd44, %r174, 8;
	add.s64 	%rd45, %rd14, %rd44;
	ld.global.f64 	%fd26, [%rd45];
	add.f64 	%fd27, %fd25, %fd26;
	ld.global.f64 	%fd28, [%rd41+8];
	fma.rn.f64 	%fd29, %fd27, %fd28, %fd24;
	ld.global.u32 	%r176, [%rd35+8];
	sub.s32 	%r177, %r223, %r176;
	mul.wide.s32 	%rd46, %r177, 8;
	add.s64 	%rd47, %rd5, %rd46;
	ld.global.f64 	%fd30, [%rd47];
	mul.wide.s32 	%rd48, %r176, 8;
	add.s64 	%rd49, %rd14, %rd48;
	ld.global.f64 	%fd31, [%rd49];
	add.f64 	%fd32, %fd30, %fd31;
	ld.global.f64 	%fd33, [%rd41+16];
	fma.rn.f64 	%fd34, %fd32, %fd33, %fd29;
	ld.global.u32 	%r178, [%rd35+12];
	sub.s32 	%r179, %r223, %r178;
	mul.wide.s32 	%rd50, %r179, 8;
	add.s64 	%rd51, %rd5, %rd50;
	ld.global.f64 	%fd35, [%rd51];
	mul.wide.s32 	%rd52, %r178, 8;
	add.s64 	%rd53, %rd14, %rd52;
	ld.global.f64 	%fd36, [%rd53];
	add.f64 	%fd37, %fd35, %fd36;
	ld.global.f64 	%fd38, [%rd41+24];
	fma.rn.f64 	%fd39, %fd37, %fd38, %fd34;
	ld.global.u32 	%r180, [%rd35+16];
	sub.s32 	%r181, %r223, %r180;
	mul.wide.s32 	%rd54, %r181, 8;
	add.s64 	%rd55, %rd5, %rd54;
	ld.global.f64 	%fd40, [%rd55];
	mul.wide.s32 	%rd56, %r180, 8;
	add.s64 	%rd57, %rd14, %rd56;
	ld.global.f64 	%fd41, [%rd57];
	add.f64 	%fd42, %fd40, %fd41;
	ld.global.f64 	%fd43, [%rd41+32];
	fma.rn.f64 	%fd44, %fd42, %fd43, %fd39;
	ld.global.u32 	%r182, [%rd35+20];
	sub.s32 	%r183, %r223, %r182;
	mul.wide.s32 	%rd58, %r183, 8;
	add.s64 	%rd59, %rd5, %rd58;
	ld.global.f64 	%fd45, [%rd59];
	mul.wide.s32 	%rd60, %r182, 8;
	add.s64 	%rd61, %rd14, %rd60;
	ld.global.f64 	%fd46, [%rd61];
	add.f64 	%fd47, %fd45, %fd46;
	ld.global.f64 	%fd48, [%rd41+40];
	fma.rn.f64 	%fd49, %fd47, %fd48, %fd44;
	ld.global.u32 	%r184, [%rd35+24];
	sub.s32 	%r185, %r223, %r184;
	mul.wide.s32 	%rd62, %r185, 8;
	add.s64 	%rd63, %rd5, %rd62;
	ld.global.f64 	%fd50, [%rd63];
	mul.wide.s32 	%rd64, %r184, 8;
	add.s64 	%rd65, %rd14, %rd64;
	ld.global.f64 	%fd51, [%rd65];
	add.f64 	%fd52, %fd50, %fd51;
	ld.global.f64 	%fd53, [%rd41+48];
	fma.rn.f64 	%fd54, %fd52, %fd53, %fd49;
	ld.global.u32 	%r186, [%rd35+28];
	sub.s32 	%r187, %r223, %r186;
	mul.wide.s32 	%rd66, %r187, 8;
	add.s64 	%rd67, %rd5, %rd66;
	ld.global.f64 	%fd55, [%rd67];
	mul.wide.s32 	%rd68, %r186, 8;
	add.s64 	%rd69, %rd14, %rd68;
	ld.global.f64 	%fd56, [%rd69];
	add.f64 	%fd57, %fd55, %fd56;
	ld.global.f64 	%fd58, [%rd41+56];
	fma.rn.f64 	%fd100, %fd57, %fd58, %fd54;
	add.s32 	%r207, %r207, 8;
	setp.ne.s32 	%p12, %r207, %r8;
	mov.u32 	%r209, %r8;
	@%p12 bra 	$L__BB0_16;
$L__BB0_17:
	@%p6 bra 	$L__BB0_25;
	setp.lt.u32 	%p14, %r5, 3;
	@%p14 bra 	$L__BB0_20;
	mul.wide.u32 	%rd70, %r209, 4;
	add.s64 	%rd71, %rd2, %rd70;
	ld.global.u32 	%r188, [%rd71];
	sub.s32 	%r189, %r223, %r188;
	mul.wide.s32 	%rd72, %r189, 8;
	add.s64 	%rd73, %rd5, %rd72;
	ld.global.f64 	%fd60, [%rd73];
	mul.wide.s32 	%rd74, %r188, 8;
	add.s64 	%rd75, %rd14, %rd74;
	ld.global.f64 	%fd61, [%rd75];
	add.f64 	%fd62, %fd60, %fd61;
	mul.wide.u32 	%rd76, %r209, 8;
	add.s64 	%rd77, %rd4, %rd76;
	ld.global.f64 	%fd63, [%rd77];
	fma.rn.f64 	%fd64, %fd62, %fd63, %fd100;
	ld.global.u32 	%r190, [%rd71+4];
	sub.s32 	%r191, %r223, %r190;
	mul.wide.s32 	%rd78, %r191, 8;
	add.s64 	%rd79, %rd5, %rd78;
	ld.global.f64 	%fd65, [%rd79];
	mul.wide.s32 	%rd80, %r190, 8;
	add.s64 	%rd81, %rd14, %rd80;
	ld.global.f64 	%fd66, [%rd81];
	add.f64 	%fd67, %fd65, %fd66;
	ld.global.f64 	%fd68, [%rd77+8];
	fma.rn.f64 	%fd69, %fd67, %fd68, %fd64;
	ld.global.u32 	%r192, [%rd71+8];
	sub.s32 	%r193, %r223, %r192;
	mul.wide.s32 	%rd82, %r193, 8;
	add.s64 	%rd83, %rd5, %rd82;
	ld.global.f64 	%fd70, [%rd83];
	mul.wide.s32 	%rd84, %r192, 8;
	add.s64 	%rd85, %rd14, %rd84;
	ld.global.f64 	%fd71, [%rd85];
	add.f64 	%fd72, %fd70, %fd71;
	ld.global.f64 	%fd73, [%rd77+16];
	fma.rn.f64 	%fd74, %fd72, %fd73, %fd69;
	ld.global.u32 	%r194, [%rd71+12];
	sub.s32 	%r195, %r223, %r194;
	mul.wide.s32 	%rd86, %r195, 8;
	add.s64 	%rd87, %rd5, %rd86;
	ld.global.f64 	%fd75, [%rd87];
	mul.wide.s32 	%rd88, %r194, 8;
	add.s64 	%rd89, %rd14, %rd88;
	ld.global.f64 	%fd76, [%rd89];
	add.f64 	%fd77, %fd75, %fd76;
	ld.global.f64 	%fd78, [%rd77+24];
	fma.rn.f64 	%fd100, %fd77, %fd78, %fd74;
	add.s32 	%r209, %r209, 4;
$L__BB0_20:
	setp.eq.s32 	%p15, %r6, 0;
	@%p15 bra 	$L__BB0_25;
	setp.eq.s32 	%p16, %r7, 0;
	@%p16 bra 	$L__BB0_23;
	mul.wide.u32 	%rd90, %r209, 4;
	add.s64 	%rd91, %rd2, %rd90;
	ld.global.u32 	%r196, [%rd91];
	sub.s32 	%r197, %r223, %r196;
	mul.wide.s32 	%rd92, %r197, 8;
	add.s64 	%rd93, %rd5, %rd92;
	ld.global.f64 	%fd80, [%rd93];
	mul.wide.s32 	%rd94, %r196, 8;
	add.s64 	%rd95, %rd14, %rd94;
	ld.global.f64 	%fd81, [%rd95];
	add.f64 	%fd82, %fd80, %fd81;
	mul.wide.u32 	%rd96, %r209, 8;
	add.s64 	%rd97, %rd4, %rd96;
	ld.global.f64 	%fd83, [%rd97];
	fma.rn.f64 	%fd84, %fd82, %fd83, %fd100;
	ld.global.u32 	%r198, [%rd91+4];
	sub.s32 	%r199, %r223, %r198;
	mul.wide.s32 	%rd98, %r199, 8;
	add.s64 	%rd99, %rd5, %rd98;
	ld.global.f64 	%fd85, [%rd99];
	mul.wide.s32 	%rd100, %r198, 8;
	add.s64 	%rd101, %rd14, %rd100;
	ld.global.f64 	%fd86, [%rd101];
	add.f64 	%fd87, %fd85, %fd86;
	ld.global.f64 	%fd88, [%rd97+8];
	fma.rn.f64 	%fd100, %fd87, %fd88, %fd84;
	add.s32 	%r209, %r209, 2;
$L__BB0_23:
	setp.eq.s32 	%p17, %r9, 0;
	@%p17 bra 	$L__BB0_25;
	mul.wide.u32 	%rd102, %r209, 4;
	add.s64 	%rd103, %rd2, %rd102;
	ld.global.u32 	%r200, [%rd103];
	sub.s32 	%r201, %r223, %r200;
	mul.wide.s32 	%rd104, %r201, 8;
	add.s64 	%rd105, %rd5, %rd104;
	ld.global.f64 	%fd89, [%rd105];
	mul.wide.s32 	%rd106, %r200, 8;
	add.s64 	%rd107, %rd14, %rd106;
	ld.global.f64 	%fd90, [%rd107];
	add.f64 	%fd91, %fd89, %fd90;
	mul.wide.u32 	%rd108, %r209, 8;
	add.s64 	%rd109, %rd4, %rd108;
	ld.global.f64 	%fd92, [%rd109];
	fma.rn.f64 	%fd100, %fd91, %fd92, %fd100;
$L__BB0_25:
	mul.wide.s32 	%rd110, %r223, 8;
	add.s64 	%rd111, %rd3, %rd110;
	st.global.f64 	[%rd111], %fd100;
	add.s32 	%r203, %r203, %r3;
	ld.global.u32 	%r202, [%rd6];
	setp.lt.s32 	%p18, %r203, %r202;
	@%p18 bra 	$L__BB0_3;
	bra.uni 	$L__BB0_27;
$L__BB0_26:
	ld.global.f64 	%fd14, [%rd5];
	ld.global.f64 	%fd15, [%rd7];
	mul.f64 	%fd16, %fd14, %fd15;
	st.global.f64 	[%rd3], %fd16;
	add.s32 	%r203, %r203, %r3;
	ld.global.u32 	%r53, [%rd6];
	setp.lt.s32 	%p3, %r203, %r53;
	@%p3 bra 	$L__BB0_26;
$L__BB0_27:
	ret;

}
	// .globl	Copy
.visible .entry Copy(
	.param .u64 .ptr .align 1 Copy_param_0,
	.param .u32 Copy_param_1,
	.param .u64 .ptr .align 1 Copy_param_2,
	.param .u32 Copy_param_3
)
{
	.reg .pred 	%p<3>;
	.reg .b32 	%r<11>;
	.reg .b64 	%rd<8>;
	.reg .b64 	%fd<2>;

	ld.param.u64 	%rd3, [Copy_param_0];
	ld.param.u32 	%r6, [Copy_param_1];
	ld.param.u64 	%rd4, [Copy_param_2];
	mov.u32 	%r1, %ntid.x;
	mov.u32 	%r7, %ctaid.x;
	mov.u32 	%r8, %tid.x;
	mad.lo.s32 	%r10, %r1, %r7, %r8;
	setp.ge.s32 	%p1, %r10, %r6;
	@%p1 bra 	$L__BB1_3;
	mov.u32 	%r9, %nctaid.x;
	mul.lo.s32 	%r3, %r1, %r9;
	cvta.to.global.u64 	%rd1, %rd3;
	cvta.to.global.u64 	%rd2, %rd4;
$L__BB1_2:
	mul.wide.s32 	%rd5, %r10, 8;
	add.s64 	%rd6, %rd1, %rd5;
	ld.global.f64 	%fd1, [%rd6];
	add.s64 	%rd7, %rd2, %rd5;
	st.global.f64 	[%rd7], %fd1;
	add.s32 	%r10, %r10, %r3;
	setp.lt.s32 	%p2, %r10, %r6;
	@%p2 bra 	$L__BB1_2;
$L__BB1_3:
	ret;

}
	// .globl	Square
.visible .entry Square(
	.param .u64 .ptr .align 1 Square_param_0,
	.param .u32 Square_param_1,
	.param .u64 .ptr .align 1 Square_param_2,
	.param .u32 Square_param_3,
	.param .u64 .ptr .align 1 Square_param_4,
	.param .u32 Square_param_5
)
{
	.reg .pred 	%p<3>;
	.reg .b32 	%r<11>;
	.reg .b64 	%rd<8>;
	.reg .b64 	%fd<3>;

	ld.param.u32 	%r6, [Square_param_1];
	ld.param.u64 	%rd3, [Square_param_2];
	ld.param.u64 	%rd4, [Square_param_4];
	mov.u32 	%r1, %ntid.x;
	mov.u32 	%r7, %ctaid.x;
	mov.u32 	%r8, %tid.x;
	mad.lo.s32 	%r10, %r1, %r7, %r8;
	setp.ge.s32 	%p1, %r10, %r6;
	@%p1 bra 	$L__BB2_3;
	mov.u32 	%r9, %nctaid.x;
	mul.lo.s32 	%r3, %r1, %r9;
	cvta.to.global.u64 	%rd1, %rd3;
	cvta.to.global.u64 	%rd2, %rd4;
$L__BB2_2:
	mul.wide.s32 	%rd5, %r10, 8;
	add.s64 	%rd6, %rd1, %rd5;
	ld.global.f64 	%fd1, [%rd6];
	mul.f64 	%fd2, %fd1, %fd1;
	add.s64 	%rd7, %rd2, %rd5;
	st.global.f64 	[%rd7], %fd2;
	add.s32 	%r10, %r10, %r3;
	setp.lt.s32 	%p2, %r10, %r6;
	@%p2 bra 	$L__BB2_2;
$L__BB2_3:
	ret;

}
	// .globl	Delta
.visible .entry Delta(
	.param .u64 .ptr .align 1 Delta_param_0,
	.param .u32 Delta_param_1,
	.param .u64 .ptr .align 1 Delta_param_2,
	.param .u32 Delta_param_3,
	.param .u64 .ptr .align 1 Delta_param_4,
	.param .u32 Delta_param_5
)
{
	.reg .pred 	%p<3>;
	.reg .b32 	%r<11>;
	.reg .b64 	%rd<11>;
	.reg .b64 	%fd<6>;

	ld.param.u64 	%rd4, [Delta_param_0];
	ld.param.u32 	%r6, [Delta_param_1];
	ld.param.u64 	%rd5, [Delta_param_2];
	ld.param.u64 	%rd6, [Delta_param_4];
	mov.u32 	%r1, %ntid.x;
	mov.u32 	%r7, %ctaid.x;
	mov.u32 	%r8, %tid.x;
	mad.lo.s32 	%r10, %r1, %r7, %r8;
	setp.ge.s32 	%p1, %r10, %r6;
	@%p1 bra 	$L__BB3_3;
	mov.u32 	%r9, %nctaid.x;
	mul.lo.s32 	%r3, %r1, %r9;
	cvta.to.global.u64 	%rd1, %rd5;
	cvta.to.global.u64 	%rd2, %rd4;
	cvta.to.global.u64 	%rd3, %rd6;
$L__BB3_2:
	mul.wide.s32 	%rd7, %r10, 8;
	add.s64 	%rd8, %rd1, %rd7;
	ld.global.f64 	%fd1, [%rd8];
	add.s64 	%rd9, %rd2, %rd7;
	ld.global.f64 	%fd2, [%rd9];
	sub.f64 	%fd3, %fd2, %fd1;
	mul.f64 	%fd4, %fd1, %fd3;
	mul.f64 	%fd5, %fd4, %fd4;
	add.s64 	%rd10, %rd3, %rd7;
	st.global.f64 	[%rd10], %fd5;
	add.s32 	%r10, %r10, %r3;
	setp.lt.s32 	%p2, %r10, %r6;
	@%p2 bra 	$L__BB3_2;
$L__BB3_3:
	ret;

}
	// .globl	Max
.visible .entry Max(
	.param .u64 .ptr .align 1 Max_param_0,
	.param .u32 Max_param_1,
	.param .u64 .ptr .align 1 Max_param_2,
	.param .u32 Max_param_3
)
{
	.reg .pred 	%p<6>;
	.reg .b32 	%r<20>;
	.reg .b64 	%rd<10>;
	.reg .b64 	%fd<7>;

	ld.param.u64 	%rd4, [Max_param_0];
	ld.param.u32 	%r10, [Max_param_1];
	ld.param.u64 	%rd5, [Max_param_2];
	ld.param.u32 	%r11, [Max_param_3];
	mov.u32 	%r1, %ntid.x;
	mov.u32 	%r12, %ctaid.x;
	mov.u32 	%r13, %tid.x;
	mad.lo.s32 	%r17, %r1, %r12, %r13;
	setp.ge.s32 	%p1, %r17, %r11;
	@%p1 bra 	$L__BB4_8;
	mov.u32 	%r14, %nctaid.x;
	mul.lo.s32 	%r3, %r1, %r14;
	cvta.to.global.u64 	%rd1, %rd5;
	cvta.to.global.u64 	%rd2, %rd4;
$L__BB4_2:
	mul.wide.s32 	%rd6, %r17, 8;
	add.s64 	%rd3, %rd1, %rd6;
	mov.b64 	%rd7, 0;
	st.global.u64 	[%rd3], %rd7;
	setp.ge.s32 	%p2, %r17, %r10;
	@%p2 bra 	$L__BB4_7;
	mov.b32 	%r19, 0;
	mov.f64 	%fd6, 0d0000000000000000;
	mov.u32 	%r18, %r17;
$L__BB4_4:
	mul.wide.s32 	%rd8, %r18, 8;
	add.s64 	%rd9, %rd2, %rd8;
	ld.global.f64 	%fd2, [%rd9];
	setp.leu.f64 	%p3, %fd2, %fd6;
	@%p3 bra 	$L__BB4_6;
	st.global.f64 	[%rd3], %fd2;
	mov.f64 	%fd6, %fd2;
$L__BB4_6:
	add.s32 	%r7, %r19, 1;
	mad.lo.s32 	%r16, %r11, %r19, %r11;
	add.s32 	%r18, %r16, %r17;
	setp.lt.s32 	%p4, %r18, %r10;
	mov.u32 	%r19, %r7;
	@%p4 bra 	$L__BB4_4;
$L__BB4_7:
	add.s32 	%r17, %r17, %r3;
	setp.lt.s32 	%p5, %r17, %r11;
	@%p5 bra 	$L__BB4_2;
$L__BB4_8:
	ret;

}
	// .globl	Sum
.visible .entry Sum(
	.param .u64 .ptr .align 1 Sum_param_0,
	.param .u32 Sum_param_1,
	.param .u64 .ptr .align 1 Sum_param_2,
	.param .u32 Sum_param_3
)
{
	.reg .pred 	%p<5>;
	.reg .b32 	%r<15>;
	.reg .b64 	%rd<10>;
	.reg .b64 	%fd<6>;

	ld.param.u64 	%rd4, [Sum_param_0];
	ld.param.u32 	%r8, [Sum_param_1];
	ld.param.u64 	%rd5, [Sum_param_2];
	ld.param.u32 	%r9, [Sum_param_3];
	mov.u32 	%r1, %ntid.x;
	mov.u32 	%r10, %ctaid.x;
	mov.u32 	%r11, %tid.x;
	mad.lo.s32 	%r13, %r1, %r10, %r11;
	setp.ge.s32 	%p1, %r13, %r9;
	@%p1 bra 	$L__BB5_6;
	mov.u32 	%r12, %nctaid.x;
	mul.lo.s32 	%r3, %r1, %r12;
	cvta.to.global.u64 	%rd1, %rd5;
	cvta.to.global.u64 	%rd2, %rd4;
$L__BB5_2:
	mul.wide.s32 	%rd6, %r13, 8;
	add.s64 	%rd3, %rd1, %rd6;
	mov.b64 	%rd7, 0;
	st.global.u64 	[%rd3], %rd7;
	setp.ge.s32 	%p2, %r13, %r8;
	@%p2 bra 	$L__BB5_5;
	mov.f64 	%fd5, 0d0000000000000000;
	mov.u32 	%r14, %r13;
$L__BB5_4:
	mul.wide.s32 	%rd8, %r14, 8;
	add.s64 	%rd9, %rd2, %rd8;
	ld.global.f64 	%fd4, [%rd9];
	add.f64 	%fd5, %fd4, %fd5;
	st.global.f64 	[%rd3], %fd5;
	add.s32 	%r14, %r14, %r9;
	setp.lt.s32 	%p3, %r14, %r8;
	@%p3 bra 	$L__BB5_4;
$L__BB5_5:
	add.s32 	%r13, %r13, %r3;
	setp.lt.s32 	%p4, %r13, %r9;
	@%p4 bra 	$L__BB5_2;
$L__BB5_6:
	ret;

}


// ===== COMPILED SASS (sm_100) =====

	.target	sm_100

	.elftype	@"ET_EXEC"


//--------------------- .note.nv.tkinfo           --------------------------
	.section	.note.nv.tkinfo,"",@"SHT_NOTE"
	.sectionflags	@"SHF_NOTE_NV_TKINFO"
	.tkinfo
        /*0018*/ 	.word	0x00000002
        /*0030*/ 	.string	""
        /*0030*/ 	.string	"ptxas"
        /*0030*/ 	.string	"Cuda compilation tools, release 13.0, V13.0.88"
        /*0030*/ 	.string	"Build cuda_13.0.r13.0/compiler.36424714_0"
        /*0030*/ 	.string	"-arch sm_100 -m 64 "



//--------------------- .note.nv.cuinfo           --------------------------
	.section	.note.nv.cuinfo,"",@"SHT_NOTE"
	.sectionflags	@"SHF_NOTE_NV_CUINFO"
        /*0018*/ 	.short	0x0002
        /*001a*/ 	.short	0x0064
        /*001c*/ 	.short	0x0082
	.zero		2


//--------------------- .nv.info                  --------------------------
	.section	.nv.info,"",@"SHT_CUDA_INFO"
	.align	4


	//----- nvinfo : EIATTR_REGCOUNT
	.align		4
        /*0000*/ 	.byte	0x04, 0x2f
        /*0002*/ 	.short	(.L_8 - .L_7)
	.align		4
.L_7:
        /*0004*/ 	.word	index@(LaplaceSolver)
        /*0008*/ 	.word	0x00000020


	//----- nvinfo : EIATTR_FRAME_SIZE
	.align		4
.L_8:
        /*000c*/ 	.byte	0x04, 0x11
        /*000e*/ 	.short	(.L_10 - .L_9)
	.align		4
.L_9:
        /*0010*/ 	.word	index@(LaplaceSolver)
        /*0014*/ 	.word	0x00000000


	//----- nvinfo : EIATTR_REGCOUNT
	.align		4
.L_10:
        /*0018*/ 	.byte	0x04, 0x2f
        /*001a*/ 	.short	(.L_12 - .L_11)
	.align		4
.L_11:
        /*001c*/ 	.word	index@(Copy)
        /*0020*/ 	.word	0x0000000c


	//----- nvinfo : EIATTR_FRAME_SIZE
	.align		4
.L_12:
        /*0024*/ 	.byte	0x04, 0x11
        /*0026*/ 	.short	(.L_14 - .L_13)
	.align		4
.L_13:
        /*0028*/ 	.word	index@(Copy)
        /*002c*/ 	.word	0x00000000


	//----- nvinfo : EIATTR_REGCOUNT
	.align		4
.L_14:
        /*0030*/ 	.byte	0x04, 0x2f
        /*0032*/ 	.short	(.L_16 - .L_15)
	.align		4
.L_15:
        /*0034*/ 	.word	index@(Square)
        /*0038*/ 	.word	0x0000000e


	//----- nvinfo : EIATTR_FRAME_SIZE
	.align		4
.L_16:
        /*003c*/ 	.byte	0x04, 0x11
        /*003e*/ 	.short	(.L_18 - .L_17)
	.align		4
.L_17:
        /*0040*/ 	.word	index@(Square)
        /*0044*/ 	.word	0x00000000


	//----- nvinfo : EIATTR_REGCOUNT
	.align		4
.L_18:
        /*0048*/ 	.byte	0x04, 0x2f
        /*004a*/ 	.short	(.L_20 - .L_19)
	.align		4
.L_19:
        /*004c*/ 	.word	index@(Delta)
        /*0050*/ 	.word	0x00000012


	//----- nvinfo : EIATTR_FRAME_SIZE
	.align		4
.L_20:
        /*0054*/ 	.byte	0x04, 0x11
        /*0056*/ 	.short	(.L_22 - .L_21)
	.align		4
.L_21:
        /*0058*/ 	.word	index@(Delta)
        /*005c*/ 	.word	0x00000000


	//----- nvinfo : EIATTR_REGCOUNT
	.align		4
.L_22:
        /*0060*/ 	.byte	0x04, 0x2f
        /*0062*/ 	.short	(.L_24 - .L_23)
	.align		4
.L_23:
        /*0064*/ 	.word	index@(Max)
        /*0068*/ 	.word	0x00000010


	//----- nvinfo : EIATTR_FRAME_SIZE
	.align		4
.L_24:
        /*006c*/ 	.byte	0x04, 0x11
        /*006e*/ 	.short	(.L_26 - .L_25)
	.align		4
.L_25:
        /*0070*/ 	.word	index@(Max)
        /*0074*/ 	.word	0x00000000


	//----- nvinfo : EIATTR_REGCOUNT
	.align		4
.L_26:
        /*0078*/ 	.byte	0x04, 0x2f
        /*007a*/ 	.short	(.L_28 - .L_27)
	.align		4
.L_27:
        /*007c*/ 	.word	index@(Sum)
        /*0080*/ 	.word	0x0000000e


	//----- nvinfo : EIATTR_FRAME_SIZE
	.align		4
.L_28:
        /*0084*/ 	.byte	0x04, 0x11
        /*0086*/ 	.short	(.L_30 - .L_29)
	.align		4
.L_29:
        /*0088*/ 	.word	index@(Sum)
        /*008c*/ 	.word	0x00000000


	//----- nvinfo : EIATTR_MIN_STACK_SIZE
	.align		4
.L_30:
        /*0090*/ 	.byte	0x04, 0x12
        /*0092*/ 	.short	(.L_32 - .L_31)
	.align		4
.L_31:
        /*0094*/ 	.word	index@(Sum)
        /*0098*/ 	.word	0x00000000


	//----- nvinfo : EIATTR_MIN_STACK_SIZE
	.align		4
.L_32:
        /*009c*/ 	.byte	0x04, 0x12
        /*009e*/ 	.short	(.L_34 - .L_33)
	.align		4
.L_33:
        /*00a0*/ 	.word	index@(Max)
        /*00a4*/ 	.word	0x00000000


	//----- nvinfo : EIATTR_MIN_STACK_SIZE
	.align		4
.L_34:
        /*00a8*/ 	.byte	0x04, 0x12
        /*00aa*/ 	.short	(.L_36 - .L_35)
	.align		4
.L_35:
        /*00ac*/ 	.word	index@(Delta)
        /*00b0*/ 	.word	0x00000000


	//----- nvinfo : EIATTR_MIN_STACK_SIZE
	.align		4
.L_36:
        /*00b4*/ 	.byte	0x04, 0x12
        /*00b6*/ 	.short	(.L_38 - .L_37)
	.align		4
.L_37:
        /*00b8*/ 	.word	index@(Square)
        /*00bc*/ 	.word	0x00000000


	//----- nvinfo : EIATTR_MIN_STACK_SIZE
	.align		4
.L_38:
        /*00c0*/ 	.byte	0x04, 0x12
        /*00c2*/ 	.short	(.L_40 - .L_39)
	.align		4
.L_39:
        /*00c4*/ 	.word	index@(Copy)
        /*00c8*/ 	.word	0x00000000


	//----- nvinfo : EIATTR_MIN_STACK_SIZE
	.align		4
.L_40:
        /*00cc*/ 	.byte	0x04, 0x12
        /*00ce*/ 	.short	(.L_42 - .L_41)
	.align		4
.L_41:
        /*00d0*/ 	.word	index@(LaplaceSolver)
        /*00d4*/ 	.word	0x00000000
.L_42:


//--------------------- .nv.compat                --------------------------
	.section	.nv.compat,"",@"SHT_CUDA_COMPAT_INFO"
	.align	4
        /*0000*/ 	.byte	0x02, 0x09, 0x00, 0x00, 0x02, 0x02, 0x01, 0x00, 0x02, 0x05, 0x05, 0x00, 0x03, 0x07, 0x01, 0x01
        /*0010*/ 	.byte	0x02, 0x03, 0x00, 0x00, 0x02, 0x06, 0x01, 0x00, 0x04, 0x0b, 0x08, 0x00, 0x01, 0x00, 0x00, 0x00
        /*0020*/ 	.byte	0x00, 0x00, 0x00, 0x00


//--------------------- .nv.info.Sum              --------------------------
	.section	.nv.info.Sum,"",@"SHT_CUDA_INFO"
	.sectionflags	@""
	.align	4


	//----- nvinfo : EIATTR_CUDA_API_VERSION
	.align		4
        /*0000*/ 	.byte	0x04, 0x37
        /*0002*/ 	.short	(.L_44 - .L_43)
.L_43:
        /*0004*/ 	.word	0x00000082


	//----- nvinfo : EIATTR_KPARAM_INFO
	.align		4
.L_44:
        /*0008*/ 	.byte	0x04, 0x17
        /*000a*/ 	.short	(.L_46 - .L_45)
.L_45:
        /*000c*/ 	.word	0x00000000
        /*0010*/ 	.short	0x0003
        /*0012*/ 	.short	0x0018
        /*0014*/ 	.byte	0x00, 0xf0, 0x11, 0x00


	//----- nvinfo : EIATTR_KPARAM_INFO
	.align		4
.L_46:
        /*0018*/ 	.byte	0x04, 0x17
        /*001a*/ 	.short	(.L_48 - .L_47)
.L_47:
        /*001c*/ 	.word	0x00000000
        /*0020*/ 	.short	0x0002
        /*0022*/ 	.short	0x0010
        /*0024*/ 	.byte	0x00, 0xf5, 0x21, 0x00


	//----- nvinfo : EIATTR_KPARAM_INFO
	.align		4
.L_48:
        /*0028*/ 	.byte	0x04, 0x17
        /*002a*/ 	.short	(.L_50 - .L_49)
.L_49:
        /*002c*/ 	.word	0x00000000
        /*0030*/ 	.short	0x0001
        /*0032*/ 	.short	0x0008
        /*0034*/ 	.byte	0x00, 0xf0, 0x11, 0x00


	//----- nvinfo : EIATTR_KPARAM_INFO
	.align		4
.L_50:
        /*0038*/ 	.byte	0x04, 0x17
        /*003a*/ 	.short	(.L_52 - .L_51)
.L_51:
        /*003c*/ 	.word	0x00000000
        /*0040*/ 	.short	0x0000
        /*0042*/ 	.short	0x0000
        /*0044*/ 	.byte	0x00, 0xf5, 0x21, 0x00


	//----- nvinfo : EIATTR_SPARSE_MMA_MASK
	.align		4
.L_52:
        /*0048*/ 	.byte	0x03, 0x50
        /*004a*/ 	.short	0x0000


	//----- nvinfo : EIATTR_MAXREG_COUNT
	.align		4
        /*004c*/ 	.byte	0x03, 0x1b
        /*004e*/ 	.short	0x00ff


	//----- nvinfo : EIATTR_MERCURY_ISA_VERSION
	.align		4
        /*0050*/ 	.byte	0x03, 0x5f
        /*0052*/ 	.short	0x0101


	//----- nvinfo : EIATTR_VRC_CTA_INIT_COUNT
	.align		4
        /*0054*/ 	.byte	0x02, 0x4a
	.zero		1
	.zero		1


	//----- nvinfo : EIATTR_EXIT_INSTR_OFFSETS
	.align		4
        /*0058*/ 	.byte	0x04, 0x1c
        /*005a*/ 	.short	(.L_54 - .L_53)


	//   ....[0]....
.L_53:
        /*005c*/ 	.word	0x00000070


	//   ....[1]....
        /*0060*/ 	.word	0x00000220


	//----- nvinfo : EIATTR_CRS_STACK_SIZE
	.align		4
.L_54:
        /*0064*/ 	.byte	0x04, 0x1e
        /*0066*/ 	.short	(.L_56 - .L_55)
.L_55:
        /*0068*/ 	.word	0x00000000


	//----- nvinfo : EIATTR_CBANK_PARAM_SIZE
	.align		4
.L_56:
        /*006c*/ 	.byte	0x03, 0x19
        /*006e*/ 	.short	0x001c


	//----- nvinfo : EIATTR_PARAM_CBANK
	.align		4
        /*0070*/ 	.byte	0x04, 0x0a
        /*0072*/ 	.short	(.L_58 - .L_57)
	.align		4
.L_57:
        /*0074*/ 	.word	index@(.nv.constant0.Sum)
        /*0078*/ 	.short	0x0380
        /*007a*/ 	.short	0x001c


	//----- nvinfo : EIATTR_SW_WAR
	.align		4
.L_58:
        /*007c*/ 	.byte	0x04, 0x36
        /*007e*/ 	.short	(.L_60 - .L_59)
.L_59:
        /*0080*/ 	.word	0x00000008
.L_60:


//--------------------- .nv.info.Max              --------------------------
	.section	.nv.info.Max,"",@"SHT_CUDA_INFO"
	.sectionflags	@""
	.align	4


	//----- nvinfo : EIATTR_CUDA_API_VERSION
	.align		4
        /*0000*/ 	.byte	0x04, 0x37
        /*0002*/ 	.short	(.L_62 - .L_61)
.L_61:
        /*0004*/ 	.word	0x00000082


	//----- nvinfo : EIATTR_KPARAM_INFO
	.align		4
.L_62:
        /*0008*/ 	.byte	0x04, 0x17
        /*000a*/ 	.short	(.L_64 - .L_63)
.L_63:
        /*000c*/ 	.word	0x00000000
        /*0010*/ 	.short	0x0003
        /*0012*/ 	.short	0x0018
        /*0014*/ 	.byte	0x00, 0xf0, 0x11, 0x00


	//----- nvinfo : EIATTR_KPARAM_INFO
	.align		4
.L_64:
        /*0018*/ 	.byte	0x04, 0x17
        /*001a*/ 	.short	(.L_66 - .L_65)
.L_65:
        /*001c*/ 	.word	0x00000000
        /*0020*/ 	.short	0x0002
        /*0022*/ 	.short	0x0010
        /*0024*/ 	.byte	0x00, 0xf5, 0x21, 0x00


	//----- nvinfo : EIATTR_KPARAM_INFO
	.align		4
.L_66:
        /*0028*/ 	.byte	0x04, 0x17
        /*002a*/ 	.short	(.L_68 - .L_67)
.L_67:
        /*002c*/ 	.word	0x00000000
        /*0030*/ 	.short	0x0001
        /*0032*/ 	.short	0x0008
        /*0034*/ 	.byte	0x00, 0xf0, 0x11, 0x00


	//----- nvinfo : EIATTR_KPARAM_INFO
	.align		4
.L_68:
        /*0038*/ 	.byte	0x04, 0x17
        /*003a*/ 	.short	(.L_70 - .L_69)
.L_69:
        /*003c*/ 	.word	0x00000000
        /*0040*/ 	.short	0x0000
        /*0042*/ 	.short	0x0000
        /*0044*/ 	.byte	0x00, 0xf5, 0x21, 0x00


	//----- nvinfo : EIATTR_SPARSE_MMA_MASK
	.align		4
.L_70:
        /*0048*/ 	.byte	0x03, 0x50
        /*004a*/ 	.short	0x0000


	//----- nvinfo : EIATTR_MAXREG_COUNT
	.align		4
        /*004c*/ 	.byte	0x03, 0x1b
        /*004e*/ 	.short	0x00ff


	//----- nvinfo : EIATTR_MERCURY_ISA_VERSION
	.align		4
        /*0050*/ 	.byte	0x03, 0x5f
        /*0052*/ 	.short	0x0101


	//----- nvinfo : EIATTR_VRC_CTA_INIT_COUNT
	.align		4
        /*0054*/ 	.byte	0x02, 0x4a
	.zero		1
	.zero		1


	//----- nvinfo : EIATTR_EXIT_INSTR_OFFSETS
	.align		4
        /*0058*/ 	.byte	0x04, 0x1c
        /*005a*/ 	.short	(.L_72 - .L_71)


	//   ....[0]....
.L_71:
        /*005c*/ 	.word	0x00000070


	//   ....[1]....
        /*0060*/ 	.word	0x00000280


	//----- nvinfo : EIATTR_CRS_STACK_SIZE
	.align		4
.L_72:
        /*0064*/ 	.byte	0x04, 0x1e
        /*0066*/ 	.short	(.L_74 - .L_73)
.L_73:
        /*0068*/ 	.word	0x00000000


	//----- nvinfo : EIATTR_CBANK_PARAM_SIZE
	.align		4
.L_74:
        /*006c*/ 	.byte	0x03, 0x19
        /*006e*/ 	.short	0x001c


	//----- nvinfo : EIATTR_PARAM_CBANK
	.align		4
        /*0070*/ 	.byte	0x04, 0x0a
        /*0072*/ 	.short	(.L_76 - .L_75)
	.align		4
.L_75:
        /*0074*/ 	.word	index@(.nv.constant0.Max)
        /*0078*/ 	.short	0x0380
        /*007a*/ 	.short	0x001c


	//----- nvinfo : EIATTR_SW_WAR
	.align		4
.L_76:
        /*007c*/ 	.byte	0x04, 0x36
        /*007e*/ 	.short	(.L_78 - .L_77)
.L_77:
        /*0080*/ 	.word	0x00000008
.L_78:


//--------------------- .nv.info.Delta            --------------------------
	.section	.nv.info.Delta,"",@"SHT_CUDA_INFO"
	.sectionflags	@""
	.align	4


	//----- nvinfo : EIATTR_CUDA_API_VERSION
	.align		4
        /*0000*/ 	.byte	0x04, 0x37
        /*0002*/ 	.short	(.L_80 - .L_79)
.L_79:
        /*0004*/ 	.word	0x00000082


	//----- nvinfo : EIATTR_KPARAM_INFO
	.align		4
.L_80:
        /*0008*/ 	.byte	0x04, 0x17
        /*000a*/ 	.short	(.L_82 - .L_81)
.L_81:
        /*000c*/ 	.word	0x00000000
        /*0010*/ 	.short	0x0005
        /*0012*/ 	.short	0x0028
        /*0014*/ 	.byte	0x00, 0xf0, 0x11, 0x00


	//----- nvinfo : EIATTR_KPARAM_INFO
	.align		4
.L_82:
        /*0018*/ 	.byte	0x04, 0x17
        /*001a*/ 	.short	(.L_84 - .L_83)
.L_83:
        /*001c*/ 	.word	0x00000000
        /*0020*/ 	.short	0x0004
        /*0022*/ 	.short	0x0020
        /*0024*/ 	.byte	0x00, 0xf5, 0x21, 0x00


	//----- nvinfo : EIATTR_KPARAM_INFO
	.align		4
.L_84:
        /*0028*/ 	.byte	0x04, 0x17
        /*002a*/ 	.short	(.L_86 - .L_85)
.L_85:
        /*002c*/ 	.word	0x00000000
        /*0030*/ 	.short	0x0003
        /*0032*/ 	.short	0x0018
        /*0034*/ 	.byte	0x00, 0xf0, 0x11, 0x00


	//----- nvinfo : EIATTR_KPARAM_INFO
	.align		4
.L_86:
        /*0038*/ 	.byte	0x04, 0x17
        /*003a*/ 	.short	(.L_88 - .L_87)
.L_87:
        /*003c*/ 	.word	0x00000000
        /*0040*/ 	.short	0x0002
        /*0042*/ 	.short	0x0010
        /*0044*/ 	.byte	0x00, 0xf5, 0x21, 0x00


	//----- nvinfo : EIATTR_KPARAM_INFO
	.align		4
.L_88:
        /*0048*/ 	.byte	0x04, 0x17
        /*004a*/ 	.short	(.L_90 - .L_89)
.L_89:
        /*004c*/ 	.word	0x00000000
        /*0050*/ 	.short	0x0001
        /*0052*/ 	.short	0x0008
        /*0054*/ 	.byte	0x00, 0xf0, 0x11, 0x00


	//----- nvinfo : EIATTR_KPARAM_INFO
	.align		4
.L_90:
        /*0058*/ 	.byte	0x04, 0x17
        /*005a*/ 	.short	(.L_92 - .L_91)
.L_91:
        /*005c*/ 	.word	0x00000000
        /*0060*/ 	.short	0x0000
        /*0062*/ 	.short	0x0000
        /*0064*/ 	.byte	0x00, 0xf5, 0x21, 0x00


	//----- nvinfo : EIATTR_SPARSE_MMA_MASK
	.align		4
.L_92:
        /*0068*/ 	.byte	0x03, 0x50
        /*006a*/ 	.short	0x0000


	//----- nvinfo : EIATTR_MAXREG_COUNT
	.align		4
        /*006c*/ 	.byte	0x03, 0x1b
        /*006e*/ 	.short	0x00ff


	//----- nvinfo : EIATTR_MERCURY_ISA_VERSION
	.align		4
        /*0070*/ 	.byte	0x03, 0x5f
        /*0072*/ 	.short	0x0101


	//----- nvinfo : EIATTR_VRC_CTA_INIT_COUNT
	.align		4
        /*0074*/ 	.byte	0x02, 0x4a
	.zero		1
	.zero		1


	//----- nvinfo : EIATTR_EXIT_INSTR_OFFSETS
	.align		4
        /*0078*/ 	.byte	0x04, 0x1c
        /*007a*/ 	.short	(.L_94 - .L_93)


	//   ....[0]....
.L_93:
        /*007c*/ 	.word	0x00000070


	//   ....[1]....
        /*0080*/ 	.word	0x000001a0


	//----- nvinfo : EIATTR_CRS_STACK_SIZE
	.align		4
.L_94:
        /*0084*/ 	.byte	0x04, 0x1e
        /*0086*/ 	.short	(.L_96 - .L_95)
.L_95:
        /*0088*/ 	.word	0x00000000


	//----- nvinfo : EIATTR_CBANK_PARAM_SIZE
	.align		4
.L_96:
        /*008c*/ 	.byte	0x03, 0x19
        /*008e*/ 	.short	0x002c


	//----- nvinfo : EIATTR_PARAM_CBANK
	.align		4
        /*0090*/ 	.byte	0x04, 0x0a
        /*0092*/ 	.short	(.L_98 - .L_97)
	.align		4
.L_97:
        /*0094*/ 	.word	index@(.nv.constant0.Delta)
        /*0098*/ 	.short	0x0380
        /*009a*/ 	.short	0x002c


	//----- nvinfo : EIATTR_SW_WAR
	.align		4
.L_98:
        /*009c*/ 	.byte	0x04, 0x36
        /*009e*/ 	.short	(.L_100 - .L_99)
.L_99:
        /*00a0*/ 	.word	0x00000008
.L_100:


//--------------------- .nv.info.Square           --------------------------
	.section	.nv.info.Square,"",@"SHT_CUDA_INFO"
	.sectionflags	@""
	.align	4


	//----- nvinfo : EIATTR_CUDA_API_VERSION
	.align		4
        /*0000*/ 	.byte	0x04, 0x37
        /*0002*/ 	.short	(.L_102 - .L_101)
.L_101:
        /*0004*/ 	.word	0x00000082


	//----- nvinfo : EIATTR_KPARAM_INFO
	.align		4
.L_102:
        /*0008*/ 	.byte	0x04, 0x17
        /*000a*/ 	.short	(.L_104 - .L_103)
.L_103:
        /*000c*/ 	.word	0x00000000
        /*0010*/ 	.short	0x0005
        /*0012*/ 	.short	0x0028
        /*0014*/ 	.byte	0x00, 0xf0, 0x11, 0x00


	//----- nvinfo : EIATTR_KPARAM_INFO
	.align		4
.L_104:
        /*0018*/ 	.byte	0x04, 0x17
        /*001a*/ 	.short	(.L_106 - .L_105)
.L_105:
        /*001c*/ 	.word	0x00000000
        /*0020*/ 	.short	0x0004
        /*0022*/ 	.short	0x0020
        /*0024*/ 	.byte	0x00, 0xf5, 0x21, 0x00


	//----- nvinfo : EIATTR_KPARAM_INFO
	.align		4
.L_106:
        /*0028*/ 	.byte	0x04, 0x17
        /*002a*/ 	.short	(.L_108 - .L_107)
.L_107:
        /*002c*/ 	.word	0x00000000
        /*0030*/ 	.short	0x0003
        /*0032*/ 	.short	0x0018
        /*0034*/ 	.byte	0x00, 0xf0, 0x11, 0x00


	//----- nvinfo : EIATTR_KPARAM_INFO
	.align		4
.L_108:
        /*0038*/ 	.byte	0x04, 0x17
        /*003a*/ 	.short	(.L_110 - .L_109)
.L_109:
        /*003c*/ 	.word	0x00000000
        /*0040*/ 	.short	0x0002
        /*0042*/ 	.short	0x0010
        /*0044*/ 	.byte	0x00, 0xf5, 0x21, 0x00


	//----- nvinfo : EIATTR_KPARAM_INFO
	.align		4
.L_110:
        /*0048*/ 	.byte	0x04, 0x17
        /*004a*/ 	.short	(.L_112 - .L_111)
.L_111:
        /*004c*/ 	.word	0x00000000
        /*0050*/ 	.short	0x0001
        /*0052*/ 	.short	0x0008
        /*0054*/ 	.byte	0x00, 0xf0, 0x11, 0x00


	//----- nvinfo : EIATTR_KPARAM_INFO
	.align		4
.L_112:
        /*0058*/ 	.byte	0x04, 0x17
        /*005a*/ 	.short	(.L_114 - .L_113)
.L_113:
        /*005c*/ 	.word	0x00000000
        /*0060*/ 	.short	0x0000
        /*0062*/ 	.short	0x0000
        /*0064*/ 	.byte	0x00, 0xf5, 0x21, 0x00


	//----- nvinfo : EIATTR_SPARSE_MMA_MASK
	.align		4
.L_114:
        /*0068*/ 	.byte	0x03, 0x50
        /*006a*/ 	.short	0x0000


	//----- nvinfo : EIATTR_MAXREG_COUNT
	.align		4
        /*006c*/ 	.byte	0x03, 0x1b
        /*006e*/ 	.short	0x00ff


	//----- nvinfo : EIATTR_MERCURY_ISA_VERSION
	.align		4
        /*0070*/ 	.byte	0x03, 0x5f
        /*0072*/ 	.short	0x0101


	//----- nvinfo : EIATTR_VRC_CTA_INIT_COUNT
	.align		4
        /*0074*/ 	.byte	0x02, 0x4a
	.zero		1
	.zero		1


	//----- nvinfo : EIATTR_EXIT_INSTR_OFFSETS
	.align		4
        /*0078*/ 	.byte	0x04, 0x1c
        /*007a*/ 	.short	(.L_116 - .L_115)


	//   ....[0]....
.L_115:
        /*007c*/ 	.word	0x00000070


	//   ....[1]....
        /*0080*/ 	.word	0x00000150


	//----- nvinfo : EIATTR_CRS_STACK_SIZE
	.align		4
.L_116:
        /*0084*/ 	.byte	0x04, 0x1e
        /*0086*/ 	.short	(.L_118 - .L_117)
.L_117:
        /*0088*/ 	.word	0x00000000


	//----- nvinfo : EIATTR_CBANK_PARAM_SIZE
	.align		4
.L_118:
        /*008c*/ 	.byte	0x03, 0x19
        /*008e*/ 	.short	0x002c


	//----- nvinfo : EIATTR_PARAM_CBANK
	.align		4
        /*0090*/ 	.byte	0x04, 0x0a
        /*0092*/ 	.short	(.L_120 - .L_119)
	.align		4
.L_119:
        /*0094*/ 	.word	index@(.nv.constant0.Square)
        /*0098*/ 	.short	0x0380
        /*009a*/ 	.short	0x002c


	//----- nvinfo : EIATTR_SW_WAR
	.align		4
.L_120:
        /*009c*/ 	.byte	0x04, 0x36
        /*009e*/ 	.short	(.L_122 - .L_121)
.L_121:
        /*00a0*/ 	.word	0x00000008
.L_122:


//--------------------- .nv.info.Copy             --------------------------
	.section	.nv.info.Copy,"",@"SHT_CUDA_INFO"
	.sectionflags	@""
	.align	4


	//----- nvinfo : EIATTR_CUDA_API_VERSION
	.align		4
        /*0000*/ 	.byte	0x04, 0x37
        /*0002*/ 	.short	(.L_124 - .L_123)
.L_123:
        /*0004*/ 	.word	0x00000082


	//----- nvinfo : EIATTR_KPARAM_INFO
	.align		4
.L_124:
        /*0008*/ 	.byte	0x04, 0x17
        /*000a*/ 	.short	(.L_126 - .L_125)
.L_125:
        /*000c*/ 	.word	0x00000000
        /*0010*/ 	.short	0x0003
        /*0012*/ 	.short	0x0018
        /*0014*/ 	.byte	0x00, 0xf0, 0x11, 0x00


	//----- nvinfo : EIATTR_KPARAM_INFO
	.align		4
.L_126:
        /*0018*/ 	.byte	0x04, 0x17
        /*001a*/ 	.short	(.L_128 - .L_127)
.L_127:
        /*001c*/ 	.word	0x00000000
        /*0020*/ 	.short	0x0002
        /*0022*/ 	.short	0x0010
        /*0024*/ 	.byte	0x00, 0xf5, 0x21, 0x00


	//----- nvinfo : EIATTR_KPARAM_INFO
	.align		4
.L_128:
        /*0028*/ 	.byte	0x04, 0x17
        /*002a*/ 	.short	(.L_130 - .L_129)
.L_129:
        /*002c*/ 	.word	0x00000000
        /*0030*/ 	.short	0x0001
        /*0032*/ 	.short	0x0008
        /*0034*/ 	.byte	0x00, 0xf0, 0x11, 0x00


	//----- nvinfo : EIATTR_KPARAM_INFO
	.align		4
.L_130:
        /*0038*/ 	.byte	0x04, 0x17
        /*003a*/ 	.short	(.L_132 - .L_131)
.L_131:
        /*003c*/ 	.word	0x00000000
        /*0040*/ 	.short	0x0000
        /*0042*/ 	.short	0x0000
        /*0044*/ 	.byte	0x00, 0xf5, 0x21, 0x00


	//----- nvinfo : EIATTR_SPARSE_MMA_MASK
	.align		4
.L_132:
        /*0048*/ 	.byte	0x03, 0x50
        /*004a*/ 	.short	0x0000


	//----- nvinfo : EIATTR_MAXREG_COUNT
	.align		4
        /*004c*/ 	.byte	0x03, 0x1b
        /*004e*/ 	.short	0x00ff


	//----- nvinfo : EIATTR_MERCURY_ISA_VERSION
	.align		4
        /*0050*/ 	.byte	0x03, 0x5f
        /*0052*/ 	.short	0x0101


	//----- nvinfo : EIATTR_VRC_CTA_INIT_COUNT
	.align		4
        /*0054*/ 	.byte	0x02, 0x4a
	.zero		1
	.zero		1


	//----- nvinfo : EIATTR_EXIT_INSTR_OFFSETS
	.align		4
        /*0058*/ 	.byte	0x04, 0x1c
        /*005a*/ 	.short	(.L_134 - .L_133)


	//   ....[0]....
.L_133:
        /*005c*/ 	.word	0x00000070


	//   ....[1]....
        /*0060*/ 	.word	0x00000140


	//----- nvinfo : EIATTR_CRS_STACK_SIZE
	.align		4
.L_134:
        /*0064*/ 	.byte	0x04, 0x1e
        /*0066*/ 	.short	(.L_136 - .L_135)
.L_135:
        /*0068*/ 	.word	0x00000000


	//----- nvinfo : EIATTR_CBANK_PARAM_SIZE
	.align		4
.L_136:
        /*006c*/ 	.byte	0x03, 0x19
        /*006e*/ 	.short	0x001c


	//----- nvinfo : EIATTR_PARAM_CBANK
	.align		4
        /*0070*/ 	.byte	0x04, 0x0a
        /*0072*/ 	.short	(.L_138 - .L_137)
	.align		4
.L_137:
        /*0074*/ 	.word	index@(.nv.constant0.Copy)
        /*0078*/ 	.short	0x0380
        /*007a*/ 	.short	0x001c


	//----- nvinfo : EIATTR_SW_WAR
	.align		4
.L_138:
        /*007c*/ 	.byte	0x04, 0x36
        /*007e*/ 	.short	(.L_140 - .L_139)
.L_139:
        /*0080*/ 	.word	0x00000008
.L_140:


//--------------------- .nv.info.LaplaceSolver    --------------------------
	.section	.nv.info.LaplaceSolver,"",@"SHT_CUDA_INFO"
	.sectionflags	@""
	.align	4


	//----- nvinfo : EIATTR_CUDA_API_VERSION
	.align		4
        /*0000*/ 	.byte	0x04, 0x37
        /*0002*/ 	.short	(.L_142 - .L_141)
.L_141:
        /*0004*/ 	.word	0x00000082


	//----- nvinfo : EIATTR_KPARAM_INFO
	.align		4
.L_142:
        /*0008*/ 	.byte	0x04, 0x17
        /*000a*/ 	.short	(.L_144 - .L_143)
.L_143:
        /*000c*/ 	.word	0x00000000
        /*0010*/ 	.short	0x000b
        /*0012*/ 	.short	0x0058
        /*0014*/ 	.byte	0x00, 0xf0, 0x11, 0x00


	//----- nvinfo : EIATTR_KPARAM_INFO
	.align		4
.L_144:
        /*0018*/ 	.byte	0x04, 0x17
        /*001a*/ 	.short	(.L_146 - .L_145)
.L_145:
        /*001c*/ 	.word	0x00000000
        /*0020*/ 	.short	0x000a
        /*0022*/ 	.short	0x0050
        /*0024*/ 	.byte	0x00, 0xf5, 0x21, 0x00


	//----- nvinfo : EIATTR_KPARAM_INFO
	.align		4
.L_146:
        /*0028*/ 	.byte	0x04, 0x17
        /*002a*/ 	.short	(.L_148 - .L_147)
.L_147:
        /*002c*/ 	.word	0x00000000
        /*0030*/ 	.short	0x0009
        /*0032*/ 	.short	0x0048
        /*0034*/ 	.byte	0x00, 0xf0, 0x11, 0x00


	//----- nvinfo : EIATTR_KPARAM_INFO
	.align		4
.L_148:
        /*0038*/ 	.byte	0x04, 0x17
        /*003a*/ 	.short	(.L_150 - .L_149)
.L_149:
        /*003c*/ 	.word	0x00000000
        /*0040*/ 	.short	0x0008
        /*0042*/ 	.short	0x0040
        /*0044*/ 	.byte	0x00, 0xf5, 0x21, 0x00


	//----- nvinfo : EIATTR_KPARAM_INFO
	.align		4
.L_150:
        /*0048*/ 	.byte	0x04, 0x17
        /*004a*/ 	.short	(.L_152 - .L_151)
.L_151:
        /*004c*/ 	.word	0x00000000
        /*0050*/ 	.short	0x0007
        /*0052*/ 	.short	0x0038
        /*0054*/ 	.byte	0x00, 0xf0, 0x11, 0x00


	//----- nvinfo : EIATTR_KPARAM_INFO
	.align		4
.L_152:
        /*0058*/ 	.byte	0x04, 0x17
        /*005a*/ 	.short	(.L_154 - .L_153)
.L_153:
        /*005c*/ 	.word	0x00000000
        /*0060*/ 	.short	0x0006
        /*0062*/ 	.short	0x0030
        /*0064*/ 	.byte	0x00, 0xf5, 0x21, 0x00


	//----- nvinfo : EIATTR_KPARAM_INFO
	.align		4
.L_154:
        /*0068*/ 	.byte	0x04, 0x17
        /*006a*/ 	.short	(.L_156 - .L_155)
.L_155:
        /*006c*/ 	.word	0x00000000
        /*0070*/ 	.short	0x0005
        /*0072*/ 	.short	0x0028
        /*0074*/ 	.byte	0x00, 0xf0, 0x11, 0x00


	//----- nvinfo : EIATTR_KPARAM_INFO
	.align		4
.L_156:
        /*0078*/ 	.byte	0x04, 0x17
        /*007a*/ 	.short	(.L_158 - .L_157)
.L_157:
        /*007c*/ 	.word	0x00000000
        /*0080*/ 	.short	0x0004
        /*0082*/ 	.short	0x0020
        /*0084*/ 	.byte	0x00, 0xf5, 0x21, 0x00


	//----- nvinfo : EIATTR_KPARAM_INFO
	.align		4
.L_158:
        /*0088*/ 	.byte	0x04, 0x17
        /*008a*/ 	.short	(.L_160 - .L_159)
.L_159:
        /*008c*/ 	.word	0x00000000
        /*0090*/ 	.short	0x0003
        /*0092*/ 	.short	0x0018
        /*0094*/ 	.byte	0x00, 0xf0, 0x11, 0x00


	//----- nvinfo : EIATTR_KPARAM_INFO
	.align		4
.L_160:
        /*0098*/ 	.byte	0x04, 0x17
        /*009a*/ 	.short	(.L_162 - .L_161)
.L_161:
        /*009c*/ 	.word	0x00000000
        /*00a0*/ 	.short	0x0002
        /*00a2*/ 	.short	0x0010
        /*00a4*/ 	.byte	0x00, 0xf5, 0x21, 0x00


	//----- nvinfo : EIATTR_KPARAM_INFO
	.align		4
.L_162:
        /*00a8*/ 	.byte	0x04, 0x17
        /*00aa*/ 	.short	(.L_164 - .L_163)
.L_163:
        /*00ac*/ 	.word	0x00000000
        /*00b0*/ 	.short	0x0001
        /*00b2*/ 	.short	0x0008
        /*00b4*/ 	.byte	0x00, 0xf0, 0x11, 0x00


	//----- nvinfo : EIATTR_KPARAM_INFO
	.align		4
.L_164:
        /*00b8*/ 	.byte	0x04, 0x17
        /*00ba*/ 	.short	(.L_166 - .L_165)
.L_165:
        /*00bc*/ 	.word	0x00000000
        /*00c0*/ 	.short	0x0000
        /*00c2*/ 	.short	0x0000
        /*00c4*/ 	.byte	0x00, 0xf5, 0x21, 0x00


	//----- nvinfo : EIATTR_SPARSE_MMA_MASK
	.align		4
.L_166:
        /*00c8*/ 	.byte	0x03, 0x50
        /*00ca*/ 	.short	0x0000


	//----- nvinfo : EIATTR_MAXREG_COUNT
	.align		4
        /*00cc*/ 	.byte	0x03, 0x1b
        /*00ce*/ 	.short	0x00ff


	//----- nvinfo : EIATTR_MERCURY_ISA_VERSION
	.align		4
        /*00d0*/ 	.byte	0x03, 0x5f
        /*00d2*/ 	.short	0x0101


	//----- nvinfo : EIATTR_VRC_CTA_INIT_COUNT
	.align		4
        /*00d4*/ 	.byte	0x02, 0x4a
	.zero		1
	.zero		1


	//----- nvinfo : EIATTR_EXIT_INSTR_OFFSETS
	.align		4
        /*00d8*/ 	.byte	0x04, 0x1c
        /*00da*/ 	.short	(.L_168 - .L_167)


	//   ....[0]....
.L_167:
        /*00dc*/ 	.word	0x000000b0


	//   ....[1]....
        /*00e0*/ 	.word	0x000001c0


	//   ....[2]....
        /*00e4*/ 	.word	0x00002e20


	//----- nvinfo : EIATTR_CRS_STACK_SIZE
	.align		4
.L_168:
        /*00e8*/ 	.byte	0x04, 0x1e
        /*00ea*/ 	.short	(.L_170 - .L_169)
.L_169:
        /*00ec*/ 	.word	0x00000000


	//----- nvinfo : EIATTR_CBANK_PARAM_SIZE
	.align		4
.L_170:
        /*00f0*/ 	.byte	0x03, 0x19
        /*00f2*/ 	.short	0x005c


	//----- nvinfo : EIATTR_PARAM_CBANK
	.align		4
        /*00f4*/ 	.byte	0x04, 0x0a
        /*00f6*/ 	.short	(.L_172 - .L_171)
	.align		4
.L_171:
        /*00f8*/ 	.word	index@(.nv.constant0.LaplaceSolver)
        /*00fc*/ 	.short	0x0380
        /*00fe*/ 	.short	0x005c


	//----- nvinfo : EIATTR_SW_WAR
	.align		4
.L_172:
        /*0100*/ 	.byte	0x04, 0x36
        /*0102*/ 	.short	(.L_174 - .L_173)
.L_173:
        /*0104*/ 	.word	0x00000008
.L_174:


//--------------------- .nv.callgraph             --------------------------
	.section	.nv.callgraph,"",@"SHT_CUDA_CALLGRAPH"
	.align	4
	.sectionentsize	8
	.align		4
        /*0000*/ 	.word	0x00000000
	.align		4
        /*0004*/ 	.word	0xffffffff
	.align		4
        /*0008*/ 	.word	0x00000000
	.align		4
        /*000c*/ 	.word	0xfffffffe
	.align		4
        /*0010*/ 	.word	0x00000000
	.align		4
        /*0014*/ 	.word	0xfffffffd
	.align		4
        /*0018*/ 	.word	0x00000000
	.align		4
        /*001c*/ 	.word	0xfffffffc


//--------------------- .nv.constant3             --------------------------
	.section	.nv.constant3,"a",@progbits
	.align	8
.nv.constant3:
	.type		_a,@object
	.size		_a,(_b - _a)
_a:
	.zero		800
	.type		_b,@object
	.size		_b,(_sizes - _b)
_b:
	.zero		8
	.type		_sizes,@object
	.size		_sizes,(_lengths - _sizes)
_sizes:
	.zero		8
	.type		_lengths,@object
	.size		_lengths,(_intV - _lengths)
_lengths:
	.zero		16
	.type		_intV,@object
	.size		_intV,(_extV - _intV)
_intV:
	.zero		12
	.type		_extV,@object
	.size		_extV,(_w - _extV)
_extV:
	.zero		12
	.type		_w,@object
	.size		_w,(.L_6 - _w)
_w:
	.zero		24
.L_6:


//--------------------- .text.Sum                 --------------------------
	.section	.text.Sum,"ax",@progbits
	.align	128
        .global         Sum
        .type           Sum,@function
        .size           Sum,(.L_x_30 - Sum)
        .other          Sum,@"STO_CUDA_ENTRY STV_DEFAULT"
Sum:
.text.Sum:
[----:B------:R-:W-:Y:S01]  /*0000*/  LDC R1, c[0x0][0x37c] ;  /* 0x0000df00ff017b82 */ /* 0x000fe20000000800 */
[----:B------:R-:W0:Y:S01]  /*0010*/  S2R R0, SR_CTAID.X ;  /* 0x0000000000007919 */ /* 0x000e220000002500 */
[----:B------:R-:W0:Y:S01]  /*0020*/  LDCU UR4, c[0x0][0x360] ;  /* 0x00006c00ff0477ac */ /* 0x000e220008000800 */
[----:B------:R-:W0:Y:S01]  /*0030*/  S2R R3, SR_TID.X ;  /* 0x0000000000037919 */ /* 0x000e220000002100 */
[----:B------:R-:W1:Y:S01]  /*0040*/  LDCU UR5, c[0x0][0x398] ;  /* 0x00007300ff0577ac */ /* 0x000e620008000800 */
[----:B0-----:R-:W-:-:S05]  /*0050*/  IMAD R0, R0, UR4, R3 ;  /* 0x0000000400007c24 */ /* 0x001fca000f8e0203 */
[----:B-1----:R-:W-:-:S13]  /*0060*/  ISETP.GE.AND P0, PT, R0, UR5, PT ;  /* 0x0000000500007c0c */ /* 0x002fda000bf06270 */
[----:B------:R-:W-:Y:S05]  /*0070*/  @P0 EXIT ;  /* 0x000000000000094d */ /* 0x000fea0003800000 */
[----:B------:R-:W0:Y:S01]  /*0080*/  LDCU UR5, c[0x0][0x370] ;  /* 0x00006e00ff0577ac */ /* 0x000e220008000800 */
[----:B------:R-:W1:Y:S01]  /*0090*/  LDCU.64 UR6, c[0x0][0x358] ;  /* 0x00006b00ff0677ac */ /* 0x000e620008000a00 */
[----:B------:R-:W2:Y:S01]  /*00a0*/  LDCU UR8, c[0x0][0x398] ;  /* 0x00007300ff0877ac */ /* 0x000ea20008000800 */
[----:B0-----:R-:W-:-:S12]  /*00b0*/  UIMAD UR4, UR4, UR5, URZ ;  /* 0x00000005040472a4 */ /* 0x001fd8000f8e02ff */
.L_x_3:
[----:B-1----:R-:W0:Y:S01]  /*00c0*/  LDC.64 R2, c[0x0][0x390] ;  /* 0x0000e400ff027b82 */ /* 0x002e220000000a00 */
[----:B------:R-:W-:Y:S07]  /*00d0*/  BSSY.RECONVERGENT B0, `(.L_x_0) ;  /* 0x0000010000007945 */ /* 0x000fee0003800200 */
[----:B------:R-:W3:Y:S01]  /*00e0*/  LDC R10, c[0x0][0x388] ;  /* 0x0000e200ff0a7b82 */ /* 0x000ee20000000800 */
[----:B0-----:R-:W-:-:S05]  /*00f0*/  IMAD.WIDE R8, R0, 0x8, R2 ;  /* 0x0000000800087825 */ /* 0x001fca00078e0202 */
[----:B-1----:R0:W-:Y:S01]  /*0100*/  STG.E.64 desc[UR6][R8.64], RZ ;  /* 0x000000ff08007986 */ /* 0x0021e2000c101b06 */
[----:B---3--:R-:W-:-:S13]  /*0110*/  ISETP.GE.AND P0, PT, R0, R10, PT ;  /* 0x0000000a0000720c */ /* 0x008fda0003f06270 */
[----:B0-----:R-:W-:Y:S05]  /*0120*/  @P0 BRA `(.L_x_1) ;  /* 0x0000000000280947 */ /* 0x001fea0003800000 */
[----:B------:R-:W0:Y:S01]  /*0130*/  LDC.64 R6, c[0x0][0x380] ;  /* 0x0000e000ff067b82 */ /* 0x000e220000000a00 */
[----:B------:R-:W-:Y:S01]  /*0140*/  IMAD.MOV.U32 R11, RZ, RZ, R0 ;  /* 0x000000ffff0b7224 */ /* 0x000fe200078e0000 */
[----:B------:R-:W-:-:S07]  /*0150*/  CS2R R2, SRZ ;  /* 0x0000000000027805 */ /* 0x000fce000001ff00 */
.L_x_2:
[----:B0-----:R-:W-:-:S06]  /*0160*/  IMAD.WIDE R4, R11, 0x8, R6 ;  /* 0x000000080b047825 */ /* 0x001fcc00078e0206 */
[----:B------:R-:W3:Y:S01]  /*0170*/  LDG.E.64 R4, desc[UR6][R4.64] ;  /* 0x0000000604047981 */ /* 0x000ee2000c1e1b00 */
[----:B--2---:R-:W-:-:S04]  /*0180*/  IADD3 R11, PT, PT, R11, UR8, RZ ;  /* 0x000000080b0b7c10 */ /* 0x004fc8000fffe0ff */
[----:B------:R-:W-:Y:S01]  /*0190*/  ISETP.GE.AND P0, PT, R11, R10, PT ;  /* 0x0000000a0b00720c */ /* 0x000fe20003f06270 */
[----:B-1-3--:R-:W-:-:S07]  /*01a0*/  DADD R2, R4, R2 ;  /* 0x0000000004027229 */ /* 0x00afce0000000002 */
[----:B------:R1:W-:Y:S05]  /*01b0*/  STG.E.64 desc[UR6][R8.64], R2 ;  /* 0x0000000208007986 */ /* 0x0003ea000c101b06 */
[----:B------:R-:W-:Y:S05]  /*01c0*/  @!P0 BRA `(.L_x_2) ;  /* 0xfffffffc00e48947 */ /* 0x000fea000383ffff */
.L_x_1:
[----:B--2---:R-:W-:Y:S05]  /*01d0*/  BSYNC.RECONVERGENT B0 ;  /* 0x0000000000007941 */ /* 0x004fea0003800200 */
.L_x_0:
[----:B------:R-:W0:Y:S01]  /*01e0*/  LDCU UR5, c[0x0][0x398] ;  /* 0x00007300ff0577ac */ /* 0x000e220008000800 */
[----:B------:R-:W-:-:S05]  /*01f0*/  VIADD R0, R0, UR4 ;  /* 0x0000000400007c36 */ /* 0x000fca0008000000 */
[----:B0-----:R-:W-:-:S13]  /*0200*/  ISETP.GE.AND P0, PT, R0, UR5, PT ;  /* 0x0000000500007c0c */ /* 0x001fda000bf06270 */
[----:B------:R-:W-:Y:S05]  /*0210*/  @!P0 BRA `(.L_x_3) ;  /* 0xfffffffc00a88947 */ /* 0x000fea000383ffff */
[----:B------:R-:W-:Y:S05]  /*0220*/  EXIT ;  /* 0x000000000000794d */ /* 0x000fea0003800000 */
.L_x_4:
[----:B------:R-:W-:-:S00]  /*0230*/  BRA `(.L_x_4) ;  /* 0xfffffffc00fc7947 */ /* 0x000fc0000383ffff */
[----:B------:R-:W-:-:S00]  /*0240*/  NOP ;  /* 0x0000000000007918 */ /* 0x000fc00000000000 */
        /* <DEDUP_REMOVED lines=11> */
.L_x_30:


//--------------------- .text.Max                 --------------------------
	.section	.text.Max,"ax",@progbits
	.align	128
        .global         Max
        .type           Max,@function
        .size           Max,(.L_x_31 - Max)
        .other          Max,@"STO_CUDA_ENTRY STV_DEFAULT"
Max:
.text.Max:
        /* <DEDUP_REMOVED lines=12> */
.L_x_8:
[----:B0-----:R-:W0:Y:S01]  /*00c0*/  LDC.64 R2, c[0x0][0x390] ;  /* 0x0000e400ff027b82 */ /* 0x001e220000000a00 */
[----:B------:R-:W3:Y:S01]  /*00d0*/  LDCU UR5, c[0x0][0x388] ;  /* 0x00007100ff0577ac */ /* 0x000ee20008000800 */
[----:B------:R-:W-:Y:S01]  /*00e0*/  BSSY.RECONVERGENT B0, `(.L_x_5) ;  /* 0x0000015000007945 */ /* 0x000fe20003800200 */
[C---:B---3--:R-:W-:Y:S01]  /*00f0*/  ISETP.GE.AND P0, PT, R0.reuse, UR5, PT ;  /* 0x0000000500007c0c */ /* 0x048fe2000bf06270 */
[----:B0---4-:R-:W-:-:S05]  /*0100*/  IMAD.WIDE R8, R0, 0x8, R2 ;  /* 0x0000000800087825 */ /* 0x011fca00078e0202 */
[----:B-1----:R0:W-:Y:S07]  /*0110*/  STG.E.64 desc[UR6][R8.64], RZ ;  /* 0x000000ff08007986 */ /* 0x0021ee000c101b06 */
[----:B------:R-:W-:Y:S05]  /*0120*/  @P0 BRA `(.L_x_6) ;  /* 0x0000000000400947 */ /* 0x000fea0003800000 */
[----:B------:R-:W1:Y:S01]  /*0130*/  LDC R13, c[0x0][0x398] ;  /* 0x0000e600ff0d7b82 */ /* 0x000e620000000800 */
[----:B------:R-:W-:Y:S01]  /*0140*/  IMAD.MOV.U32 R10, RZ, RZ, RZ ;  /* 0x000000ffff0a7224 */ /* 0x000fe200078e00ff */
[----:B------:R-:W-:Y:S02]  /*0150*/  MOV R11, R0 ;  /* 0x00000000000b7202 */ /* 0x000fe40000000f00 */
[----:B------:R-:W-:-:S04]  /*0160*/  CS2R R2, SRZ ;  /* 0x0000000000027805 */ /* 0x000fc8000001ff00 */
[----:B------:R-:W3:Y:S03]  /*0170*/  LDC.64 R6, c[0x0][0x380] ;  /* 0x0000e000ff067b82 */ /* 0x000ee60000000a00 */
.L_x_7:
[----:B---34-:R-:W-:-:S06]  /*0180*/  IMAD.WIDE R4, R11, 0x8, R6 ;  /* 0x000000080b047825 */ /* 0x018fcc00078e0206 */
[----:B------:R-:W3:Y:S01]  /*0190*/  LDG.E.64 R4, desc[UR6][R4.64] ;  /* 0x0000000604047981 */ /* 0x000ee2000c1e1b00 */
[C---:B-1----:R-:W-:Y:S01]  /*01a0*/  IMAD R11, R10.reuse, R13, R13 ;  /* 0x0000000d0a0b7224 */ /* 0x042fe200078e020d */
[----:B------:R-:W-:-:S03]  /*01b0*/  IADD3 R10, PT, PT, R10, 0x1, RZ ;  /* 0x000000010a0a7810 */ /* 0x000fc60007ffe0ff */
[----:B------:R-:W-:-:S05]  /*01c0*/  IMAD.IADD R11, R11, 0x1, R0 ;  /* 0x000000010b0b7824 */ /* 0x000fca00078e0200 */
[----:B--2---:R-:W-:Y:S01]  /*01d0*/  ISETP.GE.AND P1, PT, R11, UR8, PT ;  /* 0x000000080b007c0c */ /* 0x004fe2000bf26270 */
[----:B---3--:R-:W-:-:S14]  /*01e0*/  DSETP.GT.AND P0, PT, R4, R2, PT ;  /* 0x000000020400722a */ /* 0x008fdc0003f04000 */
[----:B------:R4:W-:Y:S01]  /*01f0*/  @P0 STG.E.64 desc[UR6][R8.64], R4 ;  /* 0x0000000408000986 */ /* 0x0009e2000c101b06 */
[----:B------:R-:W-:Y:S01]  /*0200*/  @P0 IMAD.MOV.U32 R2, RZ, RZ, R4 ;  /* 0x000000ffff020224 */ /* 0x000fe200078e0004 */
[----:B------:R-:W-:Y:S01]  /*0210*/  @P0 MOV R3, R5 ;  /* 0x0000000500030202 */ /* 0x000fe20000000f00 */
[----:B------:R-:W-:Y:S06]  /*0220*/  @!P1 BRA `(.L_x_7) ;  /* 0xfffffffc00d49947 */ /* 0x000fec000383ffff */
.L_x_6:
[----:B--2---:R-:W-:Y:S05]  /*0230*/  BSYNC.RECONVERGENT B0 ;  /* 0x0000000000007941 */ /* 0x004fea0003800200 */
.L_x_5:
[----:B------:R-:W1:Y:S01]  /*0240*/  LDCU UR5, c[0x0][0x398] ;  /* 0x00007300ff0577ac */ /* 0x000e620008000800 */
[----:B------:R-:W-:-:S05]  /*0250*/  VIADD R0, R0, UR4 ;  /* 0x0000000400007c36 */ /* 0x000fca0008000000 */
[----:B-1----:R-:W-:-:S13]  /*0260*/  ISETP.GE.AND P0, PT, R0, UR5, PT ;  /* 0x0000000500007c0c */ /* 0x002fda000bf06270 */
[----:B------:R-:W-:Y:S05]  /*0270*/  @!P0 BRA `(.L_x_8) ;  /* 0xfffffffc00908947 */ /* 0x000fea000383ffff */
[----:B------:R-:W-:Y:S05]  /*0280*/  EXIT ;  /* 0x000000000000794d */ /* 0x000fea0003800000 */
.L_x_9:
        /* <DEDUP_REMOVED lines=15> */
.L_x_31:


//--------------------- .text.Delta               --------------------------
	.section	.text.Delta,"ax",@progbits
	.align	128
        .global         Delta
        .type           Delta,@function
        .size           Delta,(.L_x_32 - Delta)
        .other          Delta,@"STO_CUDA_ENTRY STV_DEFAULT"
Delta:
.text.Delta:
        /* <DEDUP_REMOVED lines=8> */
[----:B------:R-:W0:Y:S01]  /*0080*/  LDC.64 R10, c[0x0][0x390] ;  /* 0x0000e400ff0a7b82 */ /* 0x000e220000000a00 */
[----:B------:R-:W1:Y:S01]  /*0090*/  LDCU UR5, c[0x0][0x370] ;  /* 0x00006e00ff0577ac */ /* 0x000e620008000800 */
[----:B------:R-:W2:Y:S06]  /*00a0*/  LDCU.64 UR6, c[0x0][0x358] ;  /* 0x00006b00ff0677ac */ /* 0x000eac0008000a00 */
[----:B------:R-:W3:Y:S08]  /*00b0*/  LDC.64 R12, c[0x0][0x380] ;  /* 0x0000e000ff0c7b82 */ /* 0x000ef00000000a00 */
[----:B------:R-:W4:Y:S01]  /*00c0*/  LDC.64 R14, c[0x0][0x3a0] ;  /* 0x0000e800ff0e7b82 */ /* 0x000f220000000a00 */
[----:B-1----:R-:W-:-:S12]  /*00d0*/  UIMAD UR4, UR4, UR5, URZ ;  /* 0x00000005040472a4 */ /* 0x002fd8000f8e02ff */
.L_x_10:
[----:B0-----:R-:W-:-:S04]  /*00e0*/  IMAD.WIDE R2, R0, 0x8, R10 ;  /* 0x0000000800027825 */ /* 0x001fc800078e020a */
[C---:B---3--:R-:W-:Y:S02]  /*00f0*/  IMAD.WIDE R4, R0.reuse, 0x8, R12 ;  /* 0x0000000800047825 */ /* 0x048fe400078e020c */
[----:B--2---:R-:W2:Y:S04]  /*0100*/  LDG.E.64 R2, desc[UR6][R2.64] ;  /* 0x0000000602027981 */ /* 0x004ea8000c1e1b00 */
[----:B------:R-:W2:Y:S01]  /*0110*/  LDG.E.64 R4, desc[UR6][R4.64] ;  /* 0x0000000604047981 */ /* 0x000ea2000c1e1b00 */
[C---:B-1--4-:R-:W-:Y:S01]  /*0120*/  IMAD.WIDE R8, R0.reuse, 0x8, R14 ;  /* 0x0000000800087825 */ /* 0x052fe200078e020e */
[----:B------:R-:W-:-:S04]  /*0130*/  IADD3 R0, PT, PT, R0, UR4, RZ ;  /* 0x0000000400007c10 */ /* 0x000fc8000fffe0ff */
[----:B------:R-:W-:Y:S01]  /*0140*/  ISETP.GE.AND P0, PT, R0, UR8, PT ;  /* 0x0000000800007c0c */ /* 0x000fe2000bf06270 */
[----:B--2---:R-:W-:-:S08]  /*0150*/  DADD R6, -R2, R4 ;  /* 0x0000000002067229 */ /* 0x004fd00000000104 */
[----:B------:R-:W-:-:S08]  /*0160*/  DMUL R6, R2, R6 ;  /* 0x0000000602067228 */ /* 0x000fd00000000000 */
[----:B------:R-:W-:-:S07]  /*0170*/  DMUL R6, R6, R6 ;  /* 0x0000000606067228 */ /* 0x000fce0000000000 */
[----:B------:R1:W-:Y:S01]  /*0180*/  STG.E.64 desc[UR6][R8.64], R6 ;  /* 0x0000000608007986 */ /* 0x0003e2000c101b06 */
[----:B------:R-:W-:Y:S05]  /*0190*/  @!P0 BRA `(.L_x_10) ;  /* 0xfffffffc00d08947 */ /* 0x000fea000383ffff */
[----:B------:R-:W-:Y:S05]  /*01a0*/  EXIT ;  /* 0x000000000000794d */ /* 0x000fea0003800000 */
.L_x_11:
        /* <DEDUP_REMOVED lines=13> */
.L_x_32:


//--------------------- .text.Square              --------------------------
	.section	.text.Square,"ax",@progbits
	.align	128
        .global         Square
        .type           Square,@function
        .size           Square,(.L_x_33 - Square)
        .other          Square,@"STO_CUDA_ENTRY STV_DEFAULT"
Square:
.text.Square:
        /* <DEDUP_REMOVED lines=11> */
[----:B------:R-:W3:Y:S01]  /*00b0*/  LDC.64 R10, c[0x0][0x3a0] ;  /* 0x0000e800ff0a7b82 */ /* 0x000ee20000000a00 */
[----:B-1----:R-:W-:-:S12]  /*00c0*/  UIMAD UR4, UR4, UR5, URZ ;  /* 0x00000005040472a4 */ /* 0x002fd8000f8e02ff */
.L_x_12:
[----:B0-----:R-:W-:-:S06]  /*00d0*/  IMAD.WIDE R2, R0, 0x8, R8 ;  /* 0x0000000800027825 */ /* 0x001fcc00078e0208 */
[----:B--2---:R-:W2:Y:S01]  /*00e0*/  LDG.E.64 R2, desc[UR6][R2.64] ;  /* 0x0000000602027981 */ /* 0x004ea2000c1e1b00 */
[C---:B-1-3--:R-:W-:Y:S01]  /*00f0*/  IMAD.WIDE R6, R0.reuse, 0x8, R10 ;  /* 0x0000000800067825 */ /* 0x04afe200078e020a */
[----:B------:R-:W-:-:S04]  /*0100*/  IADD3 R0, PT, PT, R0, UR4, RZ ;  /* 0x0000000400007c10 */ /* 0x000fc8000fffe0ff */
[----:B------:R-:W-:Y:S01]  /*0110*/  ISETP.GE.AND P0, PT, R0, UR8, PT ;  /* 0x0000000800007c0c */ /* 0x000fe2000bf06270 */
[----:B--2---:R-:W-:-:S07]  /*0120*/  DMUL R4, R2, R2 ;  /* 0x0000000202047228 */ /* 0x004fce0000000000 */
[----:B------:R1:W-:Y:S05]  /*0130*/  STG.E.64 desc[UR6][R6.64], R4 ;  /* 0x0000000406007986 */ /* 0x0003ea000c101b06 */
[----:B------:R-:W-:Y:S05]  /*0140*/  @!P0 BRA `(.L_x_12) ;  /* 0xfffffffc00e08947 */ /* 0x000fea000383ffff */
[----:B------:R-:W-:Y:S05]  /*0150*/  EXIT ;  /* 0x000000000000794d */ /* 0x000fea0003800000 */
.L_x_13:
        /* <DEDUP_REMOVED lines=10> */
.L_x_33:


//--------------------- .text.Copy                --------------------------
	.section	.text.Copy,"ax",@progbits
	.align	128
        .global         Copy
        .type           Copy,@function
        .size           Copy,(.L_x_34 - Copy)
        .other          Copy,@"STO_CUDA_ENTRY STV_DEFAULT"
Copy:
.text.Copy:
        /* <DEDUP_REMOVED lines=13> */
.L_x_14:
[----:B01----:R-:W-:-:S06]  /*00d0*/  IMAD.WIDE R2, R0, 0x8, R6 ;  /* 0x0000000800027825 */ /* 0x003fcc00078e0206 */
[----:B--2---:R-:W2:Y:S01]  /*00e0*/  LDG.E.64 R2, desc[UR6][R2.64] ;  /* 0x0000000602027981 */ /* 0x004ea2000c1e1b00 */
[C---:B---3--:R-:W-:Y:S01]  /*00f0*/  IMAD.WIDE R4, R0.reuse, 0x8, R8 ;  /* 0x0000000800047825 */ /* 0x048fe200078e0208 */
[----:B------:R-:W-:-:S04]  /*0100*/  IADD3 R0, PT, PT, R0, UR4, RZ ;  /* 0x0000000400007c10 */ /* 0x000fc8000fffe0ff */
[----:B------:R-:W-:Y:S01]  /*0110*/  ISETP.GE.AND P0, PT, R0, UR8, PT ;  /* 0x0000000800007c0c */ /* 0x000fe2000bf06270 */
[----:B--2---:R1:W-:-:S12]  /*0120*/  STG.E.64 desc[UR6][R4.64], R2 ;  /* 0x0000000204007986 */ /* 0x0043d8000c101b06 */
[----:B------:R-:W-:Y:S05]  /*0130*/  @!P0 BRA `(.L_x_14) ;  /* 0xfffffffc00e48947 */ /* 0x000fea000383ffff */
[----:B------:R-:W-:Y:S05]  /*0140*/  EXIT ;  /* 0x000000000000794d */ /* 0x000fea0003800000 */
.L_x_15:
        /* <DEDUP_REMOVED lines=11> */
.L_x_34:


//--------------------- .text.LaplaceSolver       --------------------------
	.section	.text.LaplaceSolver,"ax",@progbits
	.align	128
        .global         LaplaceSolver
        .type           LaplaceSolver,@function
        .size           LaplaceSolver,(.L_x_35 - LaplaceSolver)
        .other          LaplaceSolver,@"STO_CUDA_ENTRY STV_DEFAULT"
LaplaceSolver:
.text.LaplaceSolver:
[----:B------:R-:W-:Y:S08]  /*0000*/  LDC R1, c[0x0][0x37c] ;  /* 0x0000df00ff017b82 */ /* 0x000ff00000000800 */
[----:B------:R-:W0:Y:S01]  /*0010*/  LDC R11, c[0x0][0x3a8] ;  /* 0x0000ea00ff0b7b82 */ /* 0x000e220000000800 */
[----:B------:R-:W1:Y:S07]  /*0020*/  LDCU.64 UR12, c[0x0][0x358] ;  /* 0x00006b00ff0c77ac */ /* 0x000e6e0008000a00 */
[----:B------:R-:W0:Y:S02]  /*0030*/  LDC.64 R8, c[0x0][0x3c0] ;  /* 0x0000f000ff087b82 */ /* 0x000e240000000a00 */
[----:B0-----:R-:W-:-:S05]  /*0040*/  IMAD.WIDE R8, R11, 0x4, R8 ;  /* 0x000000040b087825 */ /* 0x001fca00078e0208 */
[----:B-1----:R-:W2:Y:S01]  /*0050*/  LDG.E R3, desc[UR12][R8.64] ;  /* 0x0000000c08037981 */ /* 0x002ea2000c1e1900 */
[----:B------:R-:W0:Y:S01]  /*0060*/  LDCU UR4, c[0x0][0x360] ;  /* 0x00006c00ff0477ac */ /* 0x000e220008000800 */
[----:B------:R-:W0:Y:S01]  /*0070*/  S2R R0, SR_CTAID.X ;  /* 0x0000000000007919 */ /* 0x000e220000002500 */
[----:B------:R-:W0:Y:S02]  /*0080*/  S2R R5, SR_TID.X ;  /* 0x0000000000057919 */ /* 0x000e240000002100 */
[----:B0-----:R-:W-:-:S05]  /*0090*/  IMAD R0, R0, UR4, R5 ;  /* 0x0000000400007c24 */ /* 0x001fca000f8e0205 */
[----:B--2---:R-:W-:-:S13]  /*00a0*/  ISETP.GE.AND P0, PT, R0, R3, PT ;  /* 0x000000030000720c */ /* 0x004fda0003f06270 */
[----:B------:R-:W-:Y:S05]  /*00b0*/  @P0 EXIT ;  /* 0x000000000000094d */ /* 0x000fea0003800000 */
[----:B------:R-:W0:Y:S01]  /*00c0*/  LDC.64 R6, c[0x0][0x3d0] ;  /* 0x0000f400ff067b82 */ /* 0x000e220000000a00 */
[----:B------:R-:W1:Y:S01]  /*00d0*/  LDCU UR5, c[0x0][0x370] ;  /* 0x00006e00ff0577ac */ /* 0x000e620008000800 */
[C---:B------:R-:W-:Y:S01]  /*00e0*/  ISETP.GT.AND P0, PT, R11.reuse, RZ, PT ;  /* 0x000000ff0b00720c */ /* 0x040fe20003f04270 */
[----:B-1----:R-:W-:Y:S01]  /*00f0*/  UIMAD UR4, UR4, UR5, URZ ;  /* 0x00000005040472a4 */ /* 0x002fe2000f8e02ff */
[----:B0-----:R-:W-:-:S11]  /*0100*/  IMAD.WIDE R6, R11, 0x8, R6 ;  /* 0x000000080b067825 */ /* 0x001fd600078e0206 */
[----:B------:R-:W-:Y:S05]  /*0110*/  @P0 BRA `(.L_x_16) ;  /* 0x00000000002c0947 */ /* 0x000fea0003800000 */
[----:B------:R-:W0:Y:S08]  /*0120*/  LDC.64 R2, c[0x0][0x380] ;  /* 0x0000e000ff027b82 */ /* 0x000e300000000a00 */
[----:B------:R-:W1:Y:S02]  /*0130*/  LDC.64 R12, c[0x0][0x390] ;  /* 0x0000e400ff0c7b82 */ /* 0x000e640000000a00 */
.L_x_17:
[----:B0-----:R-:W2:Y:S04]  /*0140*/  LDG.E.64 R4, desc[UR12][R2.64] ;  /* 0x0000000c02047981 */ /* 0x001ea8000c1e1b00 */
[----:B------:R-:W2:Y:S02]  /*0150*/  LDG.E.64 R10, desc[UR12][R6.64] ;  /* 0x0000000c060a7981 */ /* 0x000ea4000c1e1b00 */
[----:B--2---:R-:W-:-:S07]  /*0160*/  DMUL R4, R4, R10 ;  /* 0x0000000a04047228 */ /* 0x004fce0000000000 */
[----:B-1----:R2:W-:Y:S04]  /*0170*/  STG.E.64 desc[UR12][R12.64], R4 ;  /* 0x000000040c007986 */ /* 0x0025e8000c101b0c */
[----:B------:R-:W3:Y:S01]  /*0180*/  LDG.E R11, desc[UR12][R8.64] ;  /* 0x0000000c080b7981 */ /* 0x000ee2000c1e1900 */
[----:B------:R-:W-:-:S05]  /*0190*/  VIADD R0, R0, UR4 ;  /* 0x0000000400007c36 */ /* 0x000fca0008000000 */
[----:B---3--:R-:W-:-:S13]  /*01a0*/  ISETP.GE.AND P0, PT, R0, R11, PT ;  /* 0x0000000b0000720c */ /* 0x008fda0003f06270 */
[----:B--2---:R-:W-:Y:S05]  /*01b0*/  @!P0 BRA `(.L_x_17) ;  /* 0xfffffffc00e08947 */ /* 0x004fea000383ffff */
[----:B------:R-:W-:Y:S05]  /*01c0*/  EXIT ;  /* 0x000000000000794d */ /* 0x000fea0003800000 */
.L_x_16:
[C---:B------:R-:W-:Y:S02]  /*01d0*/  LOP3.LUT R2, R11.reuse, 0x7, RZ, 0xc0, !PT ;  /* 0x000000070b027812 */ /* 0x040fe400078ec0ff */
[C---:B------:R-:W-:Y:S02]  /*01e0*/  LOP3.LUT R4, R11.reuse, 0x7ffffff8, RZ, 0xc0, !PT ;  /* 0x7ffffff80b047812 */ /* 0x040fe400078ec0ff */
[C---:B------:R-:W-:Y:S01]  /*01f0*/  LOP3.LUT R3, R11.reuse, 0x3, RZ, 0xc0, !PT ;  /* 0x000000030b037812 */ /* 0x040fe200078ec0ff */
[----:B------:R-:W-:Y:S01]  /*0200*/  VIADD R24, R2, 0xffffffff ;  /* 0xffffffff02187836 */ /* 0x000fe20000000000 */
[----:B------:R-:W-:Y:S01]  /*0210*/  LOP3.LUT R5, R11, 0x1, RZ, 0xc0, !PT ;  /* 0x000000010b057812 */ /* 0x000fe200078ec0ff */
[----:B------:R-:W-:Y:S01]  /*0220*/  IMAD.MOV R26, RZ, RZ, -R4 ;  /* 0x000000ffff1a7224 */ /* 0x000fe200078e0a04 */
[----:B------:R-:W-:-:S07]  /*0230*/  IADD3 R25, PT, PT, R3, -0x1, RZ ;  /* 0xffffffff03197810 */ /* 0x000fce0007ffe0ff */
.L_x_28:
[----:B------:R-:W0:Y:S01]  /*0240*/  LDC R10, c[0x0][0x3a8] ;  /* 0x0000ea00ff0a7b82 */ /* 0x000e220000000800 */
[----:B------:R-:W-:Y:S01]  /*0250*/  IMAD.MOV.U32 R15, RZ, RZ, RZ ;  /* 0x000000ffff0f7224 */ /* 0x000fe200078e00ff */
[----:B------:R-:W-:Y:S01]  /*0260*/  MOV R14, R0 ;  /* 0x00000000000e7202 */ /* 0x000fe20000000f00 */
[----:B------:R-:W-:Y:S01]  /*0270*/  IMAD.MOV.U32 R27, RZ, RZ, RZ ;  /* 0x000000ffff1b7224 */ /* 0x000fe200078e00ff */
[----:B0-----:R-:W-:-:S13]  /*0280*/  ISETP.GE.U32.AND P0, PT, R10, 0x8, PT ;  /* 0x000000080a00780c */ /* 0x001fda0003f06070 */
[----:B------:R-:W-:Y:S05]  /*0290*/  @!P0 BRA `(.L_x_18) ;  /* 0x0000001000408947 */ /* 0x000fea0003800000 */
[----:B------:R-:W0:Y:S01]  /*02a0*/  LDCU.64 UR8, c[0x0][0x3a0] ;  /* 0x00007400ff0877ac */ /* 0x000e220008000a00 */
[----:B------:R-:W-:Y:S01]  /*02b0*/  IMAD.MOV.U32 R27, RZ, RZ, RZ ;  /* 0x000000ffff1b7224 */ /* 0x000fe200078e00ff */
[----:B------:R-:W-:Y:S01]  /*02c0*/  MOV R16, R26 ;  /* 0x0000001a00107202 */ /* 0x000fe20000000f00 */
[----:B------:R-:W-:Y:S01]  /*02d0*/  IMAD.MOV.U32 R14, RZ, RZ, R0 ;  /* 0x000000ffff0e7224 */ /* 0x000fe200078e0000 */
[----:B------:R-:W1:Y:S01]  /*02e0*/  LDCU.64 UR10, c[0x0][0x3b0] ;  /* 0x00007600ff0a77ac */ /* 0x000e620008000a00 */
[----:B0-----:R-:W-:Y:S02]  /*02f0*/  UIADD3 UR7, UP0, UPT, UR8, 0x10, URZ ;  /* 0x0000001008077890 */ /* 0x001fe4000ff1e0ff */
[----:B-1----:R-:W-:Y:S02]  /*0300*/  UIADD3 UR5, UP1, UPT, UR10, 0x10, URZ ;  /* 0x000000100a057890 */ /* 0x002fe4000ff3e0ff */
[----:B------:R-:W-:Y:S02]  /*0310*/  UIADD3.X UR8, UPT, UPT, URZ, UR9, URZ, UP0, !UPT ;  /* 0x00000009ff087290 */ /* 0x000fe400087fe4ff */
[----:B------:R-:W-:Y:S01]  /*0320*/  IMAD.U32 R10, RZ, RZ, UR7 ;  /* 0x00000007ff0a7e24 */ /* 0x000fe2000f8e00ff */
[----:B------:R-:W-:Y:S01]  /*0330*/  UIADD3.X UR6, UPT, UPT, URZ, UR11, URZ, UP1, !UPT ;  /* 0x0000000bff067290 */ /* 0x000fe20008ffe4ff */
[----:B------:R-:W-:-:S02]  /*0340*/  MOV R17, UR5 ;  /* 0x0000000500117c02 */ /* 0x000fc40008000f00 */
[----:B------:R-:W-:-:S03]  /*0350*/  IMAD.U32 R11, RZ, RZ, UR8 ;  /* 0x00000008ff0b7e24 */ /* 0x000fc6000f8e00ff */
[----:B------:R-:W-:-:S07]  /*0360*/  IMAD.U32 R22, RZ, RZ, UR6 ;  /* 0x00000006ff167e24 */ /* 0x000fce000f8e00ff */
.L_x_19:
[----:B------:R-:W2:Y:S04]  /*0370*/  LDG.E R21, desc[UR12][R10.64+-0x10] ;  /* 0xfffff00c0a157981 */ /* 0x000ea8000c1e1900 */
[----:B------:R-:W3:Y:S01]  /*0380*/  LDG.E R18, desc[UR12][R10.64+-0xc] ;  /* 0xfffff40c0a127981 */ /* 0x000ee2000c1e1900 */
[----:B--2---:R-:W-:-:S04]  /*0390*/  IADD3 R21, PT, PT, R21, -0x2, RZ ;  /* 0xfffffffe15157810 */ /* 0x004fc80007ffe0ff */
[----:B------:R-:W-:Y:S01]  /*03a0*/  IABS R15, R21 ;  /* 0x00000015000f7213 */ /* 0x000fe20000000000 */
[----:B---3--:R-:W-:-:S03]  /*03b0*/  VIADD R18, R18, 0xfffffffe ;  /* 0xfffffffe12127836 */ /* 0x008fc60000000000 */
[----:B------:R-:W0:Y:S08]  /*03c0*/  I2F.RP R19, R15 ;  /* 0x0000000f00137306 */ /* 0x000e300000209400 */
[----:B0-----:R-:W0:Y:S02]  /*03d0*/  MUFU.RCP R19, R19 ;  /* 0x0000001300137308 */ /* 0x001e240000001000 */
[----:B0-----:R-:W-:Y:S01]  /*03e0*/  VIADD R20, R19, 0xffffffe ;  /* 0x0ffffffe13147836 */ /* 0x001fe20000000000 */
[----:B------:R-:W-:-:S05]  /*03f0*/  IABS R19, R18 ;  /* 0x0000001200137213 */ /* 0x000fca0000000000 */
[----:B------:R-:W0:Y:S02]  /*0400*/  F2I.FTZ.U32.TRUNC.NTZ R13, R20 ;  /* 0x00000014000d7305 */ /* 0x000e24000021f000 */
[----:B0-----:R-:W-:-:S04]  /*0410*/  IMAD.MOV R12, RZ, RZ, -R13 ;  /* 0x000000ffff0c7224 */ /* 0x001fc800078e0a0d */
[----:B------:R-:W-:Y:S02]  /*0420*/  IMAD R23, R12, R15, RZ ;  /* 0x0000000f0c177224 */ /* 0x000fe400078e02ff */
[----:B------:R-:W-:-:S05]  /*0430*/  HFMA2 R12, -RZ, RZ, 0, 0 ;  /* 0x00000000ff0c7431 */ /* 0x000fca00000001ff */
[----:B------:R-:W-:Y:S01]  /*0440*/  IMAD.HI.U32 R12, R13, R23, R12 ;  /* 0x000000170d0c7227 */ /* 0x000fe200078e000c */
[----:B------:R-:W-:Y:S02]  /*0450*/  IABS R13, R14 ;  /* 0x0000000e000d7213 */ /* 0x000fe40000000000 */
[----:B------:R-:W-:-:S03]  /*0460*/  IABS R23, R21 ;  /* 0x0000001500177213 */ /* 0x000fc60000000000 */
[----:B------:R-:W-:-:S04]  /*0470*/  IMAD.HI.U32 R12, R12, R13, RZ ;  /* 0x0000000d0c0c7227 */ /* 0x000fc800078e00ff */
[----:B------:R-:W-:Y:S02]  /*0480*/  IMAD.MOV R20, RZ, RZ, -R23 ;  /* 0x000000ffff147224 */ /* 0x000fe400078e0a17 */
[----:B------:R-:W0:Y:S02]  /*0490*/  I2F.RP R23, R19 ;  /* 0x0000001300177306 */ /* 0x000e240000209400 */
[----:B------:R-:W-:Y:S01]  /*04a0*/  IMAD R20, R12, R20, R13 ;  /* 0x000000140c147224 */ /* 0x000fe200078e020d */
[----:B------:R-:W-:-:S04]  /*04b0*/  LOP3.LUT R13, R14, R21, RZ, 0x3c, !PT ;  /* 0x000000150e0d7212 */ /* 0x000fc800078e3cff */
[----:B------:R-:W-:Y:S02]  /*04c0*/  ISETP.GT.U32.AND P2, PT, R15, R20, PT ;  /* 0x000000140f00720c */ /* 0x000fe40003f44070 */
[----:B------:R-:W-:Y:S01]  /*04d0*/  ISETP.GE.AND P3, PT, R13, RZ, PT ;  /* 0x000000ff0d00720c */ /* 0x000fe20003f66270 */
[----:B0-----:R-:W0:Y:S10]  /*04e0*/  MUFU.RCP R23, R23 ;  /* 0x0000001700177308 */ /* 0x001e340000001000 */
[----:B------:R-:W-:Y:S01]  /*04f0*/  @!P2 IADD3 R20, PT, PT, R20, -R15, RZ ;  /* 0x8000000f1414a210 */ /* 0x000fe20007ffe0ff */
[----:B------:R-:W-:Y:S01]  /*0500*/  @!P2 VIADD R12, R12, 0x1 ;  /* 0x000000010c0ca836 */ /* 0x000fe20000000000 */
[----:B------:R-:W-:-:S02]  /*0510*/  ISETP.NE.AND P2, PT, R21, RZ, PT ;  /* 0x000000ff1500720c */ /* 0x000fc40003f45270 */
[----:B------:R-:W-:Y:S01]  /*0520*/  ISETP.GE.U32.AND P1, PT, R20, R15, PT ;  /* 0x0000000f1400720c */ /* 0x000fe20003f26070 */
[----:B0-----:R-:W-:-:S04]  /*0530*/  VIADD R20, R23, 0xffffffe ;  /* 0x0ffffffe17147836 */ /* 0x001fc80000000000 */
[----:B------:R0:W1:Y:S08]  /*0540*/  F2I.FTZ.U32.TRUNC.NTZ R13, R20 ;  /* 0x00000014000d7305 */ /* 0x000070000021f000 */
[----:B------:R-:W-:-:S05]  /*0550*/  @P1 IADD3 R12, PT, PT, R12, 0x1, RZ ;  /* 0x000000010c0c1810 */ /* 0x000fca0007ffe0ff */
[----:B------:R-:W-:Y:S01]  /*0560*/  IMAD.MOV.U32 R15, RZ, RZ, R12 ;  /* 0x000000ffff0f7224 */ /* 0x000fe200078e000c */
[----:B0-----:R-:W2:Y:S03]  /*0570*/  LDG.E R20, desc[UR12][R10.64+-0x8] ;  /* 0xfffff80c0a147981 */ /* 0x001ea6000c1e1900 */
[----:B------:R-:W-:Y:S01]  /*0580*/  @!P3 IMAD.MOV R15, RZ, RZ, -R15 ;  /* 0x000000ffff0fb224 */ /* 0x000fe200078e0a0f */
[----:B------:R-:W-:Y:S02]  /*0590*/  @!P2 LOP3.LUT R15, RZ, R21, RZ, 0x33, !PT ;  /* 0x00000015ff0fa212 */ /* 0x000fe400078e33ff */
[----:B-1----:R-:W-:-:S03]  /*05a0*/  IADD3 R28, PT, PT, RZ, -R13, RZ ;  /* 0x8000000dff1c7210 */ /* 0x002fc60007ffe0ff */
[----:B------:R-:W-:-:S04]  /*05b0*/  IMAD.MOV R12, RZ, RZ, -R15 ;  /* 0x000000ffff0c7224 */ /* 0x000fc800078e0a0f */
[----:B------:R-:W-:Y:S02]  /*05c0*/  IMAD R14, R21, R12, R14 ;  /* 0x0000000c150e7224 */ /* 0x000fe400078e020e */
[----:B------:R-:W-:Y:S01]  /*05d0*/  IMAD R21, R28, R19, RZ ;  /* 0x000000131c157224 */ /* 0x000fe200078e02ff */
[----:B------:R-:W-:Y:S01]  /*05e0*/  IABS R28, R15 ;  /* 0x0000000f001c7213 */ /* 0x000fe20000000000 */
[----:B------:R-:W-:-:S04]  /*05f0*/  IMAD.MOV.U32 R12, RZ, RZ, RZ ;  /* 0x000000ffff0c7224 */ /* 0x000fc800078e00ff */
[----:B------:R-:W-:Y:S01]  /*0600*/  IMAD.HI.U32 R12, R13, R21, R12 ;  /* 0x000000150d0c7227 */ /* 0x000fe200078e000c */
[----:B------:R-:W-:-:S04]  /*0610*/  IABS R13, R18 ;  /* 0x00000012000d7213 */ /* 0x000fc80000000000 */
[----:B------:R-:W-:Y:S01]  /*0620*/  IADD3 R13, PT, PT, RZ, -R13, RZ ;  /* 0x8000000dff0d7210 */ /* 0x000fe20007ffe0ff */
[----:B------:R-:W-:-:S04]  /*0630*/  IMAD.HI.U32 R23, R12, R28, RZ ;  /* 0x0000001c0c177227 */ /* 0x000fc800078e00ff */
[----:B------:R-:W-:Y:S02]  /*0640*/  IMAD R28, R23, R13, R28 ;  /* 0x0000000d171c7224 */ /* 0x000fe400078e021c */
[----:B------:R-:W-:Y:S02]  /*0650*/  IMAD.MOV.U32 R12, RZ, RZ, R17 ;  /* 0x000000ffff0c7224 */ /* 0x000fe400078e0011 */
[----:B------:R-:W-:Y:S01]  /*0660*/  IMAD.MOV.U32 R13, RZ, RZ, R22 ;  /* 0x000000ffff0d7224 */ /* 0x000fe200078e0016 */
[----:B------:R-:W-:Y:S01]  /*0670*/  ISETP.GT.U32.AND P2, PT, R19, R28, PT ;  /* 0x0000001c1300720c */ /* 0x000fe20003f44070 */
[----:B------:R-:W3:Y:S04]  /*0680*/  LDG.E R22, desc[UR12][R10.64+-0x4] ;  /* 0xfffffc0c0a167981 */ /* 0x000ee8000c1e1900 */
[----:B------:R-:W4:Y:S08]  /*0690*/  LDG.E R21, desc[UR12][R12.64+-0x10] ;  /* 0xfffff00c0c157981 */ /* 0x000f30000c1e1900 */
[----:B------:R-:W-:-:S04]  /*06a0*/  @!P2 IADD3 R28, PT, PT, R28, -R19, RZ ;  /* 0x800000131c1ca210 */ /* 0x000fc80007ffe0ff */
[----:B------:R-:W-:Y:S02]  /*06b0*/  ISETP.GE.U32.AND P1, PT, R28, R19, PT ;  /* 0x000000131c00720c */ /* 0x000fe40003f26070 */
[----:B------:R-:W5:Y:S01]  /*06c0*/  LDG.E R19, desc[UR12][R12.64+-0xc] ;  /* 0xfffff40c0c137981 */ /* 0x000f62000c1e1900 */
[----:B------:R-:W-:Y:S01]  /*06d0*/  LOP3.LUT R17, R15, R18, RZ, 0x3c, !PT ;  /* 0x000000120f117212 */ /* 0x000fe200078e3cff */
[----:B------:R-:W-:Y:S01]  /*06e0*/  @!P2 VIADD R23, R23, 0x1 ;  /* 0x000000011717a836 */ /* 0x000fe20000000000 */
[----:B------:R-:W-:Y:S02]  /*06f0*/  ISETP.NE.AND P2, PT, R18, RZ, PT ;  /* 0x000000ff1200720c */ /* 0x000fe40003f45270 */
[----:B------:R-:W-:-:S06]  /*0700*/  ISETP.GE.AND P3, PT, R17, RZ, PT ;  /* 0x000000ff1100720c */ /* 0x000fcc0003f66270 */
[----:B------:R-:W-:-:S05]  /*0710*/  @P1 VIADD R23, R23, 0x1 ;  /* 0x0000000117171836 */ /* 0x000fca0000000000 */
[----:B------:R-:W-:-:S05]  /*0720*/  MOV R17, R23 ;  /* 0x0000001700117202 */ /* 0x000fca0000000f00 */
[----:B------:R-:W-:Y:S01]  /*0730*/  @!P3 IMAD.MOV R17, RZ, RZ, -R17 ;  /* 0x000000ffff11b224 */ /* 0x000fe200078e0a11 */
[----:B------:R-:W-:-:S05]  /*0740*/  @!P2 LOP3.LUT R17, RZ, R18, RZ, 0x33, !PT ;  /* 0x00000012ff11a212 */ /* 0x000fca00078e33ff */
[----:B------:R-:W-:-:S04]  /*0750*/  IMAD.MOV R28, RZ, RZ, -R17 ;  /* 0x000000ffff1c7224 */ /* 0x000fc800078e0a11 */
[----:B------:R-:W-:Y:S01]  /*0760*/  IMAD R28, R18, R28, R15 ;  /* 0x0000001c121c7224 */ /* 0x000fe200078e020f */
[----:B--2---:R-:W-:-:S04]  /*0770*/  IADD3 R18, PT, PT, R20, -0x2, RZ ;  /* 0xfffffffe14127810 */ /* 0x004fc80007ffe0ff */
[----:B------:R-:W-:Y:S01]  /*0780*/  IABS R20, R18 ;  /* 0x0000001200147213 */ /* 0x000fe20000000000 */
[----:B----4-:R-:W-:-:S03]  /*0790*/  IMAD R14, R14, R21, R21 ;  /* 0x000000150e0e7224 */ /* 0x010fc600078e0215 */
[----:B------:R-:W0:Y:S08]  /*07a0*/  I2F.RP R21, R20 ;  /* 0x0000001400157306 */ /* 0x000e300000209400 */
[----:B0-----:R-:W0:Y:S01]  /*07b0*/  MUFU.RCP R21, R21 ;  /* 0x0000001500157308 */ /* 0x001e220000001000 */
[----:B-----5:R-:W-:Y:S02]  /*07c0*/  IMAD R28, R28, R19, R19 ;  /* 0x000000131c1c7224 */ /* 0x020fe400078e0213 */
[----:B0-----:R-:W-:-:S06]  /*07d0*/  VIADD R15, R21, 0xffffffe ;  /* 0x0ffffffe150f7836 */ /* 0x001fcc0000000000 */
[----:B------:R-:W0:Y:S01]  /*07e0*/  F2I.FTZ.U32.TRUNC.NTZ R15, R15 ;  /* 0x0000000f000f7305 */ /* 0x000e22000021f000 */
[----:B------:R-:W-:Y:S01]  /*07f0*/  IADD3 R27, PT, PT, R28, R14, R27 ;  /* 0x0000000e1c1b7210 */ /* 0x000fe20007ffe01b */
[----:B------:R-:W-:Y:S02]  /*0800*/  HFMA2 R14, -RZ, RZ, 0, 0 ;  /* 0x00000000ff0e7431 */ /* 0x000fe400000001ff */
[----:B---3--:R-:W-:Y:S02]  /*0810*/  VIADD R22, R22, 0xfffffffe ;  /* 0xfffffffe16167836 */ /* 0x008fe40000000000 */
[----:B0-----:R-:W-:-:S04]  /*0820*/  IMAD.MOV R19, RZ, RZ, -R15 ;  /* 0x000000ffff137224 */ /* 0x001fc800078e0a0f */
[----:B------:R-:W-:Y:S01]  /*0830*/  IMAD R19, R19, R20, RZ ;  /* 0x0000001413137224 */ /* 0x000fe200078e02ff */
[----:B------:R-:W-:-:S03]  /*0840*/  IABS R21, R22 ;  /* 0x0000001600157213 */ /* 0x000fc60000000000 */
[----:B------:R-:W-:Y:S01]  /*0850*/  IMAD.HI.U32 R14, R15, R19, R14 ;  /* 0x000000130f0e7227 */ /* 0x000fe200078e000e */
[----:B------:R-:W-:Y:S02]  /*0860*/  IABS R19, R18 ;  /* 0x0000001200137213 */ /* 0x000fe40000000000 */
[----:B------:R-:W-:Y:S01]  /*0870*/  IABS R15, R17 ;  /* 0x00000011000f7213 */ /* 0x000fe20000000000 */
[----:B------:R-:W0:Y:S02]  /*0880*/  I2F.RP R23, R21 ;  /* 0x0000001500177306 */ /* 0x000e240000209400 */
[----:B------:R-:W-:Y:S02]  /*0890*/  IMAD.MOV R28, RZ, RZ, -R19 ;  /* 0x000000ffff1c7224 */ /* 0x000fe400078e0a13 */
[----:B------:R-:W-:-:S04]  /*08a0*/  IMAD.HI.U32 R19, R14, R15, RZ ;  /* 0x0000000f0e137227 */ /* 0x000fc800078e00ff */
[----:B------:R-:W-:-:S05]  /*08b0*/  IMAD R15, R19, R28, R15 ;  /* 0x0000001c130f7224 */ /* 0x000fca00078e020f */
[----:B------:R-:W-:Y:S01]  /*08c0*/  ISETP.GT.U32.AND P2, PT, R20, R15, PT ;  /* 0x0000000f1400720c */ /* 0x000fe20003f44070 */
[----:B0-----:R-:W0:Y:S01]  /*08d0*/  MUFU.RCP R23, R23 ;  /* 0x0000001700177308 */ /* 0x001e220000001000 */
[----:B------:R-:W-:-:S11]  /*08e0*/  LOP3.LUT R14, R17, R18, RZ, 0x3c, !PT ;  /* 0x00000012110e7212 */ /* 0x000fd600078e3cff */
[----:B------:R-:W-:-:S04]  /*08f0*/  @!P2 IADD3 R15, PT, PT, R15, -R20, RZ ;  /* 0x800000140f0fa210 */ /* 0x000fc80007ffe0ff */
[----:B------:R-:W-:Y:S01]  /*0900*/  ISETP.GE.U32.AND P1, PT, R15, R20, PT ;  /* 0x000000140f00720c */ /* 0x000fe20003f26070 */
[----:B0-----:R-:W-:Y:S01]  /*0910*/  VIADD R15, R23, 0xffffffe ;  /* 0x0ffffffe170f7836 */ /* 0x001fe20000000000 */
[----:B------:R-:W-:Y:S01]  /*0920*/  ISETP.GE.AND P3, PT, R14, RZ, PT ;  /* 0x000000ff0e00720c */ /* 0x000fe20003f66270 */
[----:B------:R-:W-:Y:S01]  /*0930*/  @!P2 VIADD R19, R19, 0x1 ;  /* 0x000000011313a836 */ /* 0x000fe20000000000 */
[----:B------:R-:W-:-:S03]  /*0940*/  ISETP.NE.AND P2, PT, R18, RZ, PT ;  /* 0x000000ff1200720c */ /* 0x000fc60003f45270 */
[----:B------:R-:W0:Y:S06]  /*0950*/  F2I.FTZ.U32.TRUNC.NTZ R15, R15 ;  /* 0x0000000f000f7305 */ /* 0x000e2c000021f000 */
[----:B------:R-:W-:-:S05]  /*0960*/  @P1 IADD3 R19, PT, PT, R19, 0x1, RZ ;  /* 0x0000000113131810 */ /* 0x000fca0007ffe0ff */
[----:B------:R-:W-:Y:S01]  /*0970*/  @!P3 IMAD.MOV R19, RZ, RZ, -R19 ;  /* 0x000000ffff13b224 */ /* 0x000fe200078e0a13 */
[----:B------:R-:W-:-:S04]  /*0980*/  @!P2 LOP3.LUT R19, RZ, R18, RZ, 0x33, !PT ;  /* 0x00000012ff13a212 */ /* 0x000fc800078e33ff */
[----:B------:R-:W-:Y:S01]  /*0990*/  IADD3 R14, PT, PT, -R19, RZ, RZ ;  /* 0x000000ff130e7210 */ /* 0x000fe20007ffe1ff */
[----:B0-----:R-:W-:-:S04]  /*09a0*/  IMAD.MOV R20, RZ, RZ, -R15 ;  /* 0x000000ffff147224 */ /* 0x001fc800078e0a0f */
[----:B------:R-:W-:Y:S02]  /*09b0*/  IMAD R18, R18, R14, R17 ;  /* 0x0000000e12127224 */ /* 0x000fe400078e0211 */
[----:B------:R-:W-:Y:S02]  /*09c0*/  IMAD R17, R20, R21, RZ ;  /* 0x0000001514117224 */ /* 0x000fe400078e02ff */
[----:B------:R-:W2:Y:S01]  /*09d0*/  LDG.E R20, desc[UR12][R10.64] ;  /* 0x0000000c0a147981 */ /* 0x000ea2000c1e1900 */
[----:B------:R-:W-:-:S04]  /*09e0*/  IMAD.MOV.U32 R14, RZ, RZ, RZ ;  /* 0x000000ffff0e7224 */ /* 0x000fc800078e00ff */
[----:B------:R-:W-:Y:S01]  /*09f0*/  IMAD.HI.U32 R14, R15, R17, R14 ;  /* 0x000000110f0e7227 */ /* 0x000fe200078e000e */
[----:B------:R-:W-:Y:S02]  /*0a00*/  IABS R17, R22 ;  /* 0x0000001600117213 */ /* 0x000fe40000000000 */
[----:B------:R-:W-:-:S03]  /*0a10*/  IABS R15, R19 ;  /* 0x00000013000f7213 */ /* 0x000fc60000000000 */
[----:B------:R-:W-:Y:S02]  /*0a20*/  IMAD.MOV R28, RZ, RZ, -R17 ;  /* 0x000000ffff1c7224 */ /* 0x000fe400078e0a11 */
[----:B------:R-:W-:-:S04]  /*0a30*/  IMAD.HI.U32 R17, R14, R15, RZ ;  /* 0x0000000f0e117227 */ /* 0x000fc800078e00ff */
[----:B------:R-:W-:Y:S02]  /*0a40*/  IMAD R14, R17, R28, R15 ;  /* 0x0000001c110e7224 */ /* 0x000fe400078e020f */
[----:B------:R-:W3:Y:S03]  /*0a50*/  LDG.E R15, desc[UR12][R12.64+-0x8] ;  /* 0xfffff80c0c0f7981 */ /* 0x000ee6000c1e1900 */
[----:B------:R-:W-:-:S13]  /*0a60*/  ISETP.GT.U32.AND P2, PT, R21, R14, PT ;  /* 0x0000000e1500720c */ /* 0x000fda0003f44070 */
[----:B------:R-:W-:-:S04]  /*0a70*/  @!P2 IADD3 R14, PT, PT, R14, -R21, RZ ;  /* 0x800000150e0ea210 */ /* 0x000fc80007ffe0ff */
[----:B------:R-:W-:Y:S02]  /*0a80*/  ISETP.GE.U32.AND P1, PT, R14, R21, PT ;  /* 0x000000150e00720c */ /* 0x000fe40003f26070 */
[----:B------:R-:W4:Y:S01]  /*0a90*/  LDG.E R14, desc[UR12][R12.64+-0x4] ;  /* 0xfffffc0c0c0e7981 */ /* 0x000f22000c1e1900 */
[----:B------:R-:W-:Y:S01]  /*0aa0*/  LOP3.LUT R21, R19, R22, RZ, 0x3c, !PT ;  /* 0x0000001613157212 */ /* 0x000fe200078e3cff */
[----:B------:R-:W-:Y:S01]  /*0ab0*/  @!P2 VIADD R17, R17, 0x1 ;  /* 0x000000011111a836 */ /* 0x000fe20000000000 */
[----:B------:R-:W-:Y:S02]  /*0ac0*/  ISETP.NE.AND P2, PT, R22, RZ, PT ;  /* 0x000000ff1600720c */ /* 0x000fe40003f45270 */
[----:B------:R-:W-:-:S06]  /*0ad0*/  ISETP.GE.AND P3, PT, R21, RZ, PT ;  /* 0x000000ff1500720c */ /* 0x000fcc0003f66270 */
[----:B------:R-:W-:-:S07]  /*0ae0*/  @P1 VIADD R17, R17, 0x1 ;  /* 0x0000000111111836 */ /* 0x000fce0000000000 */
[----:B------:R-:W-:Y:S02]  /*0af0*/  @!P3 IADD3 R17, PT, PT, -R17, RZ, RZ ;  /* 0x000000ff1111b210 */ /* 0x000fe40007ffe1ff */
[----:B------:R-:W-:-:S05]  /*0b00*/  @!P2 LOP3.LUT R17, RZ, R22, RZ, 0x33, !PT ;  /* 0x00000016ff11a212 */ /* 0x000fca00078e33ff */
[----:B------:R-:W-:-:S04]  /*0b10*/  IMAD.MOV R23, RZ, RZ, -R17 ;  /* 0x000000ffff177224 */ /* 0x000fc800078e0a11 */
[----:B------:R-:W-:Y:S02]  /*0b20*/  IMAD R23, R22, R23, R19 ;  /* 0x0000001716177224 */ /* 0x000fe400078e0213 */
[----:B------:R-:W5:Y:S01]  /*0b30*/  LDG.E R19, desc[UR12][R10.64+0x4] ;  /* 0x0000040c0a137981 */ /* 0x000f62000c1e1900 */
[----:B--2---:R-:W-:-:S05]  /*0b40*/  VIADD R20, R20, 0xfffffffe ;  /* 0xfffffffe14147836 */ /* 0x004fca0000000000 */
[----:B------:R-:W-:-:S04]  /*0b50*/  IABS R21, R20 ;  /* 0x0000001400157213 */ /* 0x000fc80000000000 */
[----:B------:R-:W0:Y:S08]  /*0b60*/  I2F.RP R22, R21 ;  /* 0x0000001500167306 */ /* 0x000e300000209400 */
[----:B0-----:R-:W0:Y:S01]  /*0b70*/  MUFU.RCP R22, R22 ;  /* 0x0000001600167308 */ /* 0x001e220000001000 */
[----:B---3--:R-:W-:Y:S01]  /*0b80*/  IMAD R18, R18, R15, R15 ;  /* 0x0000000f12127224 */ /* 0x008fe200078e020f */
[----:B0-----:R-:W-:Y:S01]  /*0b90*/  IADD3 R15, PT, PT, R22, 0xffffffe, RZ ;  /* 0x0ffffffe160f7810 */ /* 0x001fe20007ffe0ff */
[----:B----4-:R-:W-:Y:S01]  /*0ba0*/  IMAD R23, R23, R14, R14 ;  /* 0x0000000e17177224 */ /* 0x010fe200078e020e */
[----:B------:R-:W2:Y:S04]  /*0bb0*/  LDG.E R22, desc[UR12][R10.64+0x8] ;  /* 0x0000080c0a167981 */ /* 0x000ea8000c1e1900 */
[----:B------:R-:W0:Y:S01]  /*0bc0*/  F2I.FTZ.U32.TRUNC.NTZ R15, R15 ;  /* 0x0000000f000f7305 */ /* 0x000e22000021f000 */
[----:B------:R-:W-:-:S02]  /*0bd0*/  IADD3 R27, PT, PT, R23, R18, R27 ;  /* 0x00000012171b7210 */ /* 0x000fc40007ffe01b */
[----:B------:R-:W-:Y:S01]  /*0be0*/  IABS R18, R20 ;  /* 0x0000001400127213 */ /* 0x000fe20000000000 */
[----:B0-----:R-:W-:-:S04]  /*0bf0*/  IMAD.MOV R14, RZ, RZ, -R15 ;  /* 0x000000ffff0e7224 */ /* 0x001fc800078e0a0f */
[----:B------:R-:W-:Y:S02]  /*0c00*/  IMAD R23, R14, R21, RZ ;  /* 0x000000150e177224 */ /* 0x000fe400078e02ff */
[----:B------:R-:W-:-:S04]  /*0c10*/  IMAD.MOV.U32 R14, RZ, RZ, RZ ;  /* 0x000000ffff0e7224 */ /* 0x000fc800078e00ff */
[----:B------:R-:W-:Y:S01]  /*0c20*/  IMAD.HI.U32 R14, R15, R23, R14 ;  /* 0x000000170f0e7227 */ /* 0x000fe200078e000e */
[----:B------:R-:W-:Y:S02]  /*0c30*/  IABS R15, R17 ;  /* 0x00000011000f7213 */ /* 0x000fe40000000000 */
[----:B------:R-:W-:-:S03]  /*0c40*/  IADD3 R18, PT, PT, RZ, -R18, RZ ;  /* 0x80000012ff127210 */ /* 0x000fc60007ffe0ff */
[----:B------:R-:W-:-:S04]  /*0c50*/  IMAD.HI.U32 R14, R14, R15, RZ ;  /* 0x0000000f0e0e7227 */ /* 0x000fc800078e00ff */
[----:B------:R-:W-:-:S05]  /*0c60*/  IMAD R18, R14, R18, R15 ;  /* 0x000000120e127224 */ /* 0x000fca00078e020f */
[----:B------:R-:W-:Y:S02]  /*0c70*/  ISETP.GT.U32.AND P2, PT, R21, R18, PT ;  /* 0x000000121500720c */ /* 0x000fe40003f44070 */
[----:B------:R-:W-:-:S11]  /*0c80*/  LOP3.LUT R15, R17, R20, RZ, 0x3c, !PT ;  /* 0x00000014110f7212 */ /* 0x000fd600078e3cff */
[----:B------:R-:W-:-:S05]  /*0c90*/  @!P2 IMAD.IADD R18, R18, 0x1, -R21 ;  /* 0x000000011212a824 */ /* 0x000fca00078e0a15 */
[----:B------:R-:W-:Y:S02]  /*0ca0*/  ISETP.GE.U32.AND P1, PT, R18, R21, PT ;  /* 0x000000151200720c */ /* 0x000fe40003f26070 */
[----:B------:R-:W3:Y:S01]  /*0cb0*/  LDG.E R18, desc[UR12][R12.64] ;  /* 0x0000000c0c127981 */ /* 0x000ee2000c1e1900 */
[----:B------:R-:W-:Y:S02]  /*0cc0*/  @!P2 IADD3 R14, PT, PT, R14, 0x1, RZ ;  /* 0x000000010e0ea810 */ /* 0x000fe40007ffe0ff */
[----:B------:R-:W-:Y:S02]  /*0cd0*/  ISETP.GE.AND P3, PT, R15, RZ, PT ;  /* 0x000000ff0f00720c */ /* 0x000fe40003f66270 */
[----:B------:R-:W-:-:S06]  /*0ce0*/  ISETP.NE.AND P2, PT, R20, RZ, PT ;  /* 0x000000ff1400720c */ /* 0x000fcc0003f45270 */
[----:B------:R-:W-:-:S05]  /*0cf0*/  @P1 VIADD R14, R14, 0x1 ;  /* 0x000000010e0e1836 */ /* 0x000fca0000000000 */
[----:B------:R-:W-:-:S05]  /*0d00*/  MOV R21, R14 ;  /* 0x0000000e00157202 */ /* 0x000fca0000000f00 */
[----:B------:R-:W-:Y:S01]  /*0d10*/  @!P3 IMAD.MOV R21, RZ, RZ, -R21 ;  /* 0x000000ffff15b224 */ /* 0x000fe200078e0a15 */
[----:B------:R-:W-:Y:S01]  /*0d20*/  @!P2 LOP3.LUT R21, RZ, R20, RZ, 0x33, !PT ;  /* 0x00000014ff15a212 */ /* 0x000fe200078e33ff */
[----:B-----5:R-:W-:-:S03]  /*0d30*/  VIADD R28, R19, 0xfffffffe ;  /* 0xfffffffe131c7836 */ /* 0x020fc60000000000 */
[----:B------:R-:W-:-:S05]  /*0d40*/  IADD3 R14, PT, PT, -R21, RZ, RZ ;  /* 0x000000ff150e7210 */ /* 0x000fca0007ffe1ff */
[----:B------:R-:W-:Y:S01]  /*0d50*/  IMAD R19, R20, R14, R17 ;  /* 0x0000000e14137224 */ /* 0x000fe200078e0211 */
[----:B------:R-:W-:Y:S01]  /*0d60*/  IABS R17, R28 ;  /* 0x0000001c00117213 */ /* 0x000fe20000000000 */
[----:B------:R-:W4:Y:S03]  /*0d70*/  LDG.E R20, desc[UR12][R12.64+0x4] ;  /* 0x0000040c0c147981 */ /* 0x000f26000c1e1900 */
[----:B------:R-:W0:Y:S08]  /*0d80*/  I2F.RP R23, R17 ;  /* 0x0000001100177306 */ /* 0x000e300000209400 */
[----:B0-----:R-:W0:Y:S02]  /*0d90*/  MUFU.RCP R23, R23 ;  /* 0x0000001700177308 */ /* 0x001e240000001000 */
[----:B0-----:R-:W-:-:S06]  /*0da0*/  IADD3 R29, PT, PT, R23, 0xffffffe, RZ ;  /* 0x0ffffffe171d7810 */ /* 0x001fcc0007ffe0ff */
[----:B------:R-:W0:Y:S02]  /*0db0*/  F2I.FTZ.U32.TRUNC.NTZ R15, R29 ;  /* 0x0000001d000f7305 */ /* 0x000e24000021f000 */
[----:B0-----:R-:W-:-:S04]  /*0dc0*/  IMAD.MOV R14, RZ, RZ, -R15 ;  /* 0x000000ffff0e7224 */ /* 0x001fc800078e0a0f */
[----:B------:R-:W-:Y:S02]  /*0dd0*/  IMAD R23, R14, R17, RZ ;  /* 0x000000110e177224 */ /* 0x000fe400078e02ff */
[----:B------:R-:W-:-:S05]  /*0de0*/  HFMA2 R14, -RZ, RZ, 0, 0 ;  /* 0x00000000ff0e7431 */ /* 0x000fca00000001ff */
[----:B------:R-:W-:Y:S01]  /*0df0*/  IMAD.HI.U32 R14, R15, R23, R14 ;  /* 0x000000170f0e7227 */ /* 0x000fe200078e000e */
[----:B------:R-:W-:Y:S02]  /*0e00*/  IABS R23, R28 ;  /* 0x0000001c00177213 */ /* 0x000fe40000000000 */
[----:B------:R-:W-:-:S03]  /*0e10*/  IABS R15, R21 ;  /* 0x00000015000f7213 */ /* 0x000fc60000000000 */
[----:B------:R-:W-:Y:S02]  /*0e20*/  IMAD.MOV R23, RZ, RZ, -R23 ;  /* 0x000000ffff177224 */ /* 0x000fe400078e0a17 */
[----:B------:R-:W-:-:S04]  /*0e30*/  IMAD.HI.U32 R14, R14, R15, RZ ;  /* 0x0000000f0e0e7227 */ /* 0x000fc800078e00ff */
[----:B------:R-:W-:-:S05]  /*0e40*/  IMAD R15, R14, R23, R15 ;  /* 0x000000170e0f7224 */ /* 0x000fca00078e020f */
[----:B------:R-:W-:-:S13]  /*0e50*/  ISETP.GT.U32.AND P2, PT, R17, R15, PT ;  /* 0x0000000f1100720c */ /* 0x000fda0003f44070 */
[----:B------:R-:W-:-:S04]  /*0e60*/  @!P2 IADD3 R15, PT, PT, R15, -R17, RZ ;  /* 0x800000110f0fa210 */ /* 0x000fc80007ffe0ff */
[----:B------:R-:W-:Y:S02]  /*0e70*/  ISETP.GE.U32.AND P1, PT, R15, R17, PT ;  /* 0x000000110f00720c */ /* 0x000fe40003f26070 */
[----:B------:R-:W-:Y:S01]  /*0e80*/  LOP3.LUT R15, R21, R28, RZ, 0x3c, !PT ;  /* 0x0000001c150f7212 */ /* 0x000fe200078e3cff */
[----:B------:R-:W-:Y:S01]  /*0e90*/  @!P2 VIADD R14, R14, 0x1 ;  /* 0x000000010e0ea836 */ /* 0x000fe20000000000 */
[----:B------:R-:W-:Y:S02]  /*0ea0*/  ISETP.NE.AND P2, PT, R28, RZ, PT ;  /* 0x000000ff1c00720c */ /* 0x000fe40003f45270 */
[----:B------:R-:W-:-:S07]  /*0eb0*/  ISETP.GE.AND P3, PT, R15, RZ, PT ;  /* 0x000000ff0f00720c */ /* 0x000fce0003f66270 */
[----:B------:R-:W-:-:S05]  /*0ec0*/  @P1 IADD3 R14, PT, PT, R14, 0x1, RZ ;  /* 0x000000010e0e1810 */ /* 0x000fca0007ffe0ff */
[----:B------:R-:W-:-:S05]  /*0ed0*/  IMAD.MOV.U32 R17, RZ, RZ, R14 ;  /* 0x000000ffff117224 */ /* 0x000fca00078e000e */
[----:B------:R-:W-:Y:S02]  /*0ee0*/  @!P3 IADD3 R17, PT, PT, -R17, RZ, RZ ;  /* 0x000000ff1111b210 */ /* 0x000fe40007ffe1ff */
[----:B------:R-:W-:-:S05]  /*0ef0*/  @!P2 LOP3.LUT R17, RZ, R28, RZ, 0x33, !PT ;  /* 0x0000001cff11a212 */ /* 0x000fca00078e33ff */
[----:B------:R-:W-:-:S04]  /*0f00*/  IMAD.MOV R15, RZ, RZ, -R17 ;  /* 0x000000ffff0f7224 */ /* 0x000fc800078e0a11 */
[----:B------:R-:W-:Y:S02]  /*0f10*/  IMAD R15, R28, R15, R21 ;  /* 0x0000000f1c0f7224 */ /* 0x000fe400078e0215 */
[----:B------:R-:W5:Y:S01]  /*0f20*/  LDG.E R21, desc[UR12][R10.64+0xc] ;  /* 0x00000c0c0a157981 */ /* 0x000f62000c1e1900 */
[----:B--2---:R-:W-:Y:S01]  /*0f30*/  IADD3 R22, PT, PT, R22, -0x2, RZ ;  /* 0xfffffffe16167810 */ /* 0x004fe20007ffe0ff */
[----:B---3--:R-:W-:Y:S02]  /*0f40*/  IMAD R14, R19, R18, R18 ;  /* 0x00000012130e7224 */ /* 0x008fe400078e0212 */
[----:B------:R-:W2:Y:S04]  /*0f50*/  LDG.E R18, desc[UR12][R12.64+0x8] ;  /* 0x0000080c0c127981 */ /* 0x000ea8000c1e1900 */
[----:B------:R-:W3:Y:S01]  /*0f60*/  LDG.E R19, desc[UR12][R12.64+0xc] ;  /* 0x00000c0c0c137981 */ /* 0x000ee2000c1e1900 */
[----:B----4-:R-:W-:-:S05]  /*0f70*/  IMAD R20, R15, R20, R20 ;  /* 0x000000140f147224 */ /* 0x010fca00078e0214 */
[----:B------:R-:W-:Y:S02]  /*0f80*/  IADD3 R27, PT, PT, R20, R14, R27 ;  /* 0x0000000e141b7210 */ /* 0x000fe40007ffe01b */
[----:B------:R-:W-:-:S04]  /*0f90*/  IABS R20, R22 ;  /* 0x0000001600147213 */ /* 0x000fc80000000000 */
[----:B------:R-:W0:Y:S08]  /*0fa0*/  I2F.RP R23, R20 ;  /* 0x0000001400177306 */ /* 0x000e300000209400 */
[----:B0-----:R-:W0:Y:S02]  /*0fb0*/  MUFU.RCP R23, R23 ;  /* 0x0000001700177308 */ /* 0x001e240000001000 */
[----:B0-----:R-:W-:-:S06]  /*0fc0*/  VIADD R15, R23, 0xffffffe ;  /* 0x0ffffffe170f7836 */ /* 0x001fcc0000000000 */
[----:B------:R-:W0:Y:S01]  /*0fd0*/  F2I.FTZ.U32.TRUNC.NTZ R15, R15 ;  /* 0x0000000f000f7305 */ /* 0x000e22000021f000 */
[----:B------:R-:W-:Y:S01]  /*0fe0*/  IMAD.MOV.U32 R14, RZ, RZ, RZ ;  /* 0x000000ffff0e7224 */ /* 0x000fe200078e00ff */
[----:B------:R-:W-:Y:S02]  /*0ff0*/  IABS R28, R22 ;  /* 0x00000016001c7213 */ /* 0x000fe40000000000 */
[----:B------:R-:W-:Y:S02]  /*1000*/  IABS R23, R17 ;  /* 0x0000001100177213 */ /* 0x000fe40000000000 */
[----:B0-----:R-:W-:-:S05]  /*1010*/  IADD3 R29, PT, PT, RZ, -R15, RZ ;  /* 0x8000000fff1d7210 */ /* 0x001fca0007ffe0ff */
[----:B------:R-:W-:-:S04]  /*1020*/  IMAD R29, R29, R20, RZ ;  /* 0x000000141d1d7224 */ /* 0x000fc800078e02ff */
[----:B------:R-:W-:Y:S01]  /*1030*/  IMAD.HI.U32 R14, R15, R29, R14 ;  /* 0x0000001d0f0e7227 */ /* 0x000fe200078e000e */
[----:B------:R-:W-:-:S05]  /*1040*/  IADD3 R28, PT, PT, RZ, -R28, RZ ;  /* 0x8000001cff1c7210 */ /* 0x000fca0007ffe0ff */
[----:B------:R-:W-:-:S04]  /*1050*/  IMAD.HI.U32 R14, R14, R23, RZ ;  /* 0x000000170e0e7227 */ /* 0x000fc800078e00ff */
[----:B------:R-:W-:-:S05]  /*1060*/  IMAD R15, R14, R28, R23 ;  /* 0x0000001c0e0f7224 */ /* 0x000fca00078e0217 */
[----:B------:R-:W-:-:S13]  /*1070*/  ISETP.GT.U32.AND P2, PT, R20, R15, PT ;  /* 0x0000000f1400720c */ /* 0x000fda0003f44070 */
[----:B------:R-:W-:-:S05]  /*1080*/  @!P2 IMAD.IADD R15, R15, 0x1, -R20 ;  /* 0x000000010f0fa824 */ /* 0x000fca00078e0a14 */
[----:B------:R-:W-:Y:S02]  /*1090*/  ISETP.GE.U32.AND P1, PT, R15, R20, PT ;  /* 0x000000140f00720c */ /* 0x000fe40003f26070 */
[----:B------:R-:W-:Y:S02]  /*10a0*/  LOP3.LUT R15, R17, R22, RZ, 0x3c, !PT ;  /* 0x00000016110f7212 */ /* 0x000fe400078e3cff */
[----:B------:R-:W-:Y:S02]  /*10b0*/  @!P2 IADD3 R14, PT, PT, R14, 0x1, RZ ;  /* 0x000000010e0ea810 */ /* 0x000fe40007ffe0ff */
[----:B------:R-:W-:Y:S02]  /*10c0*/  ISETP.GE.AND P3, PT, R15, RZ, PT ;  /* 0x000000ff0f00720c */ /* 0x000fe40003f66270 */
[----:B------:R-:W-:-:S05]  /*10d0*/  ISETP.NE.AND P2, PT, R22, RZ, PT ;  /* 0x000000ff1600720c */ /* 0x000fca0003f45270 */
[----:B------:R-:W-:-:S05]  /*10e0*/  @P1 VIADD R14, R14, 0x1 ;  /* 0x000000010e0e1836 */ /* 0x000fca0000000000 */
[----:B------:R-:W-:-:S05]  /*10f0*/  MOV R20, R14 ;  /* 0x0000000e00147202 */ /* 0x000fca0000000f00 */
[----:B------:R-:W-:Y:S01]  /*1100*/  @!P3 IMAD.MOV R20, RZ, RZ, -R20 ;  /* 0x000000ffff14b224 */ /* 0x000fe200078e0a14 */
[----:B------:R-:W-:-:S04]  /*1110*/  @!P2 LOP3.LUT R20, RZ, R22, RZ, 0x33, !PT ;  /* 0x00000016ff14a212 */ /* 0x000fc800078e33ff */
[----:B------:R-:W-:Y:S01]  /*1120*/  IADD3 R14, PT, PT, -R20, RZ, RZ ;  /* 0x000000ff140e7210 */ /* 0x000fe20007ffe1ff */
[----:B-----5:R-:W-:-:S04]  /*1130*/  VIADD R21, R21, 0xfffffffe ;  /* 0xfffffffe15157836 */ /* 0x020fc80000000000 */
[----:B------:R-:W-:Y:S01]  /*1140*/  IMAD R17, R22, R14, R17 ;  /* 0x0000000e16117224 */ /* 0x000fe200078e0211 */
[----:B------:R-:W-:-:S04]  /*1150*/  IABS R22, R21 ;  /* 0x0000001500167213 */ /* 0x000fc80000000000 */
[----:B------:R-:W0:Y:S08]  /*1160*/  I2F.RP R23, R22 ;  /* 0x0000001600177306 */ /* 0x000e300000209400 */
[----:B0-----:R-:W0:Y:S02]  /*1170*/  MUFU.RCP R23, R23 ;  /* 0x0000001700177308 */ /* 0x001e240000001000 */
[----:B0-----:R-:W-:-:S06]  /*1180*/  IADD3 R15, PT, PT, R23, 0xffffffe, RZ ;  /* 0x0ffffffe170f7810 */ /* 0x001fcc0007ffe0ff */
[----:B------:R-:W0:Y:S01]  /*1190*/  F2I.FTZ.U32.TRUNC.NTZ R15, R15 ;  /* 0x0000000f000f7305 */ /* 0x000e22000021f000 */
[----:B------:R-:W-:Y:S01]  /*11a0*/  HFMA2 R14, -RZ, RZ, 0, 0 ;  /* 0x00000000ff0e7431 */ /* 0x000fe200000001ff */
[----:B------:R-:W-:Y:S02]  /*11b0*/  IABS R28, R21 ;  /* 0x00000015001c7213 */ /* 0x000fe40000000000 */
[----:B------:R-:W-:Y:S01]  /*11c0*/  IABS R23, R20 ;  /* 0x0000001400177213 */ /* 0x000fe20000000000 */
[----:B0-----:R-:W-:-:S04]  /*11d0*/  IMAD.MOV R29, RZ, RZ, -R15 ;  /* 0x000000ffff1d7224 */ /* 0x001fc800078e0a0f */
[----:B------:R-:W-:-:S04]  /*11e0*/  IMAD R29, R29, R22, RZ ;  /* 0x000000161d1d7224 */ /* 0x000fc800078e02ff */
[----:B------:R-:W-:-:S04]  /*11f0*/  IMAD.HI.U32 R14, R15, R29, R14 ;  /* 0x0000001d0f0e7227 */ /* 0x000fc800078e000e */
        /* <DEDUP_REMOVED lines=9> */
[----:B------:R-:W-:Y:S01]  /*1290*/  ISETP.GE.AND P3, PT, R15, RZ, PT ;  /* 0x000000ff0f00720c */ /* 0x000fe20003f66270 */
[----:B------:R-:W-:-:S06]  /*12a0*/  VIADD R16, R16, 0x8 ;  /* 0x0000000810107836 */ /* 0x000fcc0000000000 */
[----:B------:R-:W-:Y:S02]  /*12b0*/  @P1 IADD3 R14, PT, PT, R14, 0x1, RZ ;  /* 0x000000010e0e1810 */ /* 0x000fe40007ffe0ff */
[----:B------:R-:W-:-:S04]  /*12c0*/  ISETP.NE.AND P1, PT, R16, RZ, PT ;  /* 0x000000ff1000720c */ /* 0x000fc80003f25270 */
[----:B------:R-:W-:Y:S01]  /*12d0*/  @!P3 IMAD.MOV R14, RZ, RZ, -R14 ;  /* 0x000000ffff0eb224 */ /* 0x000fe200078e0a0e */
[----:B------:R-:W-:-:S04]  /*12e0*/  @!P2 LOP3.LUT R14, RZ, R21, RZ, 0x33, !PT ;  /* 0x00000015ff0ea212 */ /* 0x000fc800078e33ff */
[----:B------:R-:W-:-:S05]  /*12f0*/  IADD3 R15, PT, PT, -R14, RZ, RZ ;  /* 0x000000ff0e0f7210 */ /* 0x000fca0007ffe1ff */
[----:B------:R-:W-:Y:S02]  /*1300*/  IMAD R20, R21, R15, R20 ;  /* 0x0000000f15147224 */ /* 0x000fe400078e0214 */
[----:B--2---:R-:W-:Y:S01]  /*1310*/  IMAD R18, R17, R18, R18 ;  /* 0x0000001211127224 */ /* 0x004fe200078e0212 */
[----:B------:R-:W-:Y:S01]  /*1320*/  IADD3 R17, P3, PT, R12, 0x20, RZ ;  /* 0x000000200c117810 */ /* 0x000fe20007f7e0ff */
[----:B---3--:R-:W-:Y:S01]  /*1330*/  IMAD R20, R20, R19, R19 ;  /* 0x0000001314147224 */ /* 0x008fe200078e0213 */
[----:B------:R-:W-:-:S03]  /*1340*/  IADD3 R10, P2, PT, R10, 0x20, RZ ;  /* 0x000000200a0a7810 */ /* 0x000fc60007f5e0ff */
[----:B------:R-:W-:Y:S01]  /*1350*/  IMAD.X R22, RZ, RZ, R13, P3 ;  /* 0x000000ffff167224 */ /* 0x000fe200018e060d */
[----:B------:R-:W-:Y:S02]  /*1360*/  IADD3.X R11, PT, PT, RZ, R11, RZ, P2, !PT ;  /* 0x0000000bff0b7210 */ /* 0x000fe400017fe4ff */
[----:B------:R-:W-:Y:S01]  /*1370*/  IADD3 R27, PT, PT, R20, R18, R27 ;  /* 0x00000012141b7210 */ /* 0x000fe20007ffe01b */
[----:B------:R-:W-:Y:S06]  /*1380*/  @P1 BRA `(.L_x_19) ;  /* 0xffffffec00f81947 */ /* 0x000fec000383ffff */
[----:B------:R-:W-:-:S07]  /*1390*/  MOV R15, R4 ;  /* 0x00000004000f7202 */ /* 0x000fce0000000f00 */
.L_x_18:
[----:B------:R-:W-:-:S13]  /*13a0*/  ISETP.NE.AND P1, PT, R2, RZ, PT ;  /* 0x000000ff0200720c */ /* 0x000fda0003f25270 */
[----:B------:R-:W-:Y:S05]  /*13b0*/  @!P1 BRA `(.L_x_20) ;  /* 0x0000000c00c49947 */ /* 0x000fea0003800000 */
[----:B------:R-:W-:Y:S02]  /*13c0*/  ISETP.GE.U32.AND P3, PT, R24, 0x3, PT ;  /* 0x000000031800780c */ /* 0x000fe40003f66070 */
[----:B------:R-:W-:-:S11]  /*13d0*/  ISETP.NE.AND P2, PT, R3, RZ, PT ;  /* 0x000000ff0300720c */ /* 0x000fd60003f45270 */
[----:B------:R-:W-:Y:S05]  /*13e0*/  @!P3 BRA `(.L_x_21) ;  /* 0x00000008000cb947 */ /* 0x000fea0003800000 */
[----:B------:R-:W0:Y:S02]  /*13f0*/  LDC.64 R10, c[0x0][0x3a0] ;  /* 0x0000e800ff0a7b82 */ /* 0x000e240000000a00 */
[----:B0-----:R-:W-:-:S05]  /*1400*/  IMAD.WIDE.U32 R10, R15, 0x4, R10 ;  /* 0x000000040f0a7825 */ /* 0x001fca00078e000a */
[----:B------:R-:W2:Y:S04]  /*1410*/  LDG.E R21, desc[UR12][R10.64] ;  /* 0x0000000c0a157981 */ /* 0x000ea8000c1e1900 */
[----:B------:R-:W3:Y:S04]  /*1420*/  LDG.E R18, desc[UR12][R10.64+0x4] ;  /* 0x0000040c0a127981 */ /* 0x000ee8000c1e1900 */
[----:B------:R-:W4:Y:S01]  /*1430*/  LDG.E R16, desc[UR12][R10.64+0x8] ;  /* 0x0000080c0a107981 */ /* 0x000f22000c1e1900 */
[----:B--2---:R-:W-:Y:S01]  /*1440*/  VIADD R21, R21, 0xfffffffe ;  /* 0xfffffffe15157836 */ /* 0x004fe20000000000 */
[----:B---3--:R-:W-:-:S04]  /*1450*/  IADD3 R18, PT, PT, R18, -0x2, RZ ;  /* 0xfffffffe12127810 */ /* 0x008fc80007ffe0ff */
[----:B------:R-:W-:Y:S02]  /*1460*/  IABS R19, R21 ;  /* 0x0000001500137213 */ /* 0x000fe40000000000 */
[----:B----4-:R-:W-:Y:S02]  /*1470*/  IADD3 R16, PT, PT, R16, -0x2, RZ ;  /* 0xfffffffe10107810 */ /* 0x010fe40007ffe0ff */
[----:B------:R-:W0:Y:S08]  /*1480*/  I2F.RP R20, R19 ;  /* 0x0000001300147306 */ /* 0x000e300000209400 */
[----:B0-----:R-:W0:Y:S02]  /*1490*/  MUFU.RCP R20, R20 ;  /* 0x0000001400147308 */ /* 0x001e240000001000 */
[----:B0-----:R-:W-:-:S02]  /*14a0*/  IADD3 R22, PT, PT, R20, 0xffffffe, RZ ;  /* 0x0ffffffe14167810 */ /* 0x001fc40007ffe0ff */
[----:B------:R-:W-:-:S04]  /*14b0*/  IABS R20, R14 ;  /* 0x0000000e00147213 */ /* 0x000fc80000000000 */
[----:B------:R0:W1:Y:S02]  /*14c0*/  F2I.FTZ.U32.TRUNC.NTZ R13, R22 ;  /* 0x00000016000d7305 */ /* 0x000064000021f000 */
[----:B0-----:R-:W-:-:S04]  /*14d0*/  IABS R22, R21 ;  /* 0x0000001500167213 */ /* 0x001fc80000000000 */
[----:B------:R-:W-:Y:S01]  /*14e0*/  IADD3 R29, PT, PT, RZ, -R22, RZ ;  /* 0x80000016ff1d7210 */ /* 0x000fe20007ffe0ff */
[----:B-1----:R-:W-:-:S04]  /*14f0*/  IMAD.MOV R12, RZ, RZ, -R13 ;  /* 0x000000ffff0c7224 */ /* 0x002fc800078e0a0d */
[----:B------:R-:W-:Y:S02]  /*1500*/  IMAD R17, R12, R19, RZ ;  /* 0x000000130c117224 */ /* 0x000fe400078e02ff */
[----:B------:R-:W-:-:S04]  /*1510*/  IMAD.MOV.U32 R12, RZ, RZ, RZ ;  /* 0x000000ffff0c7224 */ /* 0x000fc800078e00ff */
[----:B------:R-:W-:Y:S01]  /*1520*/  IMAD.HI.U32 R13, R13, R17, R12 ;  /* 0x000000110d0d7227 */ /* 0x000fe200078e000c */
[----:B------:R-:W-:-:S04]  /*1530*/  IABS R17, R18 ;  /* 0x0000001200117213 */ /* 0x000fc80000000000 */
[----:B------:R-:W0:Y:S01]  /*1540*/  I2F.RP R28, R17 ;  /* 0x00000011001c7306 */ /* 0x000e220000209400 */
[----:B------:R-:W-:-:S04]  /*1550*/  IMAD.HI.U32 R23, R13, R20, RZ ;  /* 0x000000140d177227 */ /* 0x000fc800078e00ff */
[----:B------:R-:W-:-:S05]  /*1560*/  IMAD R20, R23, R29, R20 ;  /* 0x0000001d17147224 */ /* 0x000fca00078e0214 */
[----:B------:R-:W-:Y:S01]  /*1570*/  ISETP.GT.U32.AND P5, PT, R19, R20, PT ;  /* 0x000000141300720c */ /* 0x000fe20003fa4070 */
[----:B0-----:R-:W0:-:S12]  /*1580*/  MUFU.RCP R12, R28 ;  /* 0x0000001c000c7308 */ /* 0x001e180000001000 */
[----:B------:R-:W-:Y:S02]  /*1590*/  @!P5 IMAD.IADD R20, R20, 0x1, -R19 ;  /* 0x000000011414d824 */ /* 0x000fe400078e0a13 */
[----:B------:R-:W-:Y:S01]  /*15a0*/  @!P5 VIADD R23, R23, 0x1 ;  /* 0x000000011717d836 */ /* 0x000fe20000000000 */
[----:B------:R-:W-:Y:S02]  /*15b0*/  ISETP.NE.AND P5, PT, R21, RZ, PT ;  /* 0x000000ff1500720c */ /* 0x000fe40003fa5270 */
[----:B------:R-:W-:Y:S01]  /*15c0*/  ISETP.GE.U32.AND P3, PT, R20, R19, PT ;  /* 0x000000131400720c */ /* 0x000fe20003f66070 */
[----:B0-----:R-:W-:-:S04]  /*15d0*/  VIADD R22, R12, 0xffffffe ;  /* 0x0ffffffe0c167836 */ /* 0x001fc80000000000 */
[----:B------:R-:W0:Y:S08]  /*15e0*/  F2I.FTZ.U32.TRUNC.NTZ R13, R22 ;  /* 0x00000016000d7305 */ /* 0x000e30000021f000 */
[----:B------:R-:W-:Y:S02]  /*15f0*/  @P3 IADD3 R23, PT, PT, R23, 0x1, RZ ;  /* 0x0000000117173810 */ /* 0x000fe40007ffe0ff */
[----:B0-----:R-:W-:-:S05]  /*1600*/  IADD3 R12, PT, PT, RZ, -R13, RZ ;  /* 0x8000000dff0c7210 */ /* 0x001fca0007ffe0ff */
[----:B------:R-:W-:Y:S01]  /*1610*/  IMAD R19, R12, R17, RZ ;  /* 0x000000110c137224 */ /* 0x000fe200078e02ff */
[----:B------:R-:W-:-:S05]  /*1620*/  MOV R12, RZ ;  /* 0x000000ff000c7202 */ /* 0x000fca0000000f00 */
[----:B------:R-:W-:Y:S01]  /*1630*/  IMAD.HI.U32 R12, R13, R19, R12 ;  /* 0x000000130d0c7227 */ /* 0x000fe200078e000c */
[----:B------:R-:W-:Y:S02]  /*1640*/  LOP3.LUT R13, R14, R21, RZ, 0x3c, !PT ;  /* 0x000000150e0d7212 */ /* 0x000fe400078e3cff */
[----:B------:R-:W-:Y:S02]  /*1650*/  IABS R19, R18 ;  /* 0x0000001200137213 */ /* 0x000fe40000000000 */
[----:B------:R-:W-:-:S03]  /*1660*/  ISETP.GE.AND P4, PT, R13, RZ, PT ;  /* 0x000000ff0d00720c */ /* 0x000fc60003f86270 */
[----:B------:R-:W-:Y:S01]  /*1670*/  IMAD.MOV R20, RZ, RZ, -R19 ;  /* 0x000000ffff147224 */ /* 0x000fe200078e0a13 */
[----:B------:R-:W-:-:S04]  /*1680*/  IABS R19, R16 ;  /* 0x0000001000137213 */ /* 0x000fc80000000000 */
[----:B------:R-:W0:Y:S05]  /*1690*/  I2F.RP R22, R19 ;  /* 0x0000001300167306 */ /* 0x000e2a0000209400 */
[----:B------:R-:W-:Y:S01]  /*16a0*/  @!P4 IMAD.MOV R23, RZ, RZ, -R23 ;  /* 0x000000ffff17c224 */ /* 0x000fe200078e0a17 */
[----:B------:R-:W-:-:S04]  /*16b0*/  @!P5 LOP3.LUT R23, RZ, R21, RZ, 0x33, !PT ;  /* 0x00000015ff17d212 */ /* 0x000fc800078e33ff */
[----:B------:R-:W-:Y:S02]  /*16c0*/  IABS R13, R23 ;  /* 0x00000017000d7213 */ /* 0x000fe40000000000 */
[----:B------:R-:W-:-:S03]  /*16d0*/  IADD3 R28, PT, PT, -R23, RZ, RZ ;  /* 0x000000ff171c7210 */ /* 0x000fc60007ffe1ff */
[----:B------:R-:W-:Y:S01]  /*16e0*/  IMAD.HI.U32 R12, R12, R13, RZ ;  /* 0x0000000d0c0c7227 */ /* 0x000fe200078e00ff */
[----:B0-----:R-:W0:Y:S03]  /*16f0*/  MUFU.RCP R22, R22 ;  /* 0x0000001600167308 */ /* 0x001e260000001000 */
[----:B------:R-:W-:Y:S01]  /*1700*/  IMAD R20, R12, R20, R13 ;  /* 0x000000140c147224 */ /* 0x000fe200078e020d */
[----:B------:R-:W-:Y:S01]  /*1710*/  LOP3.LUT R13, R23, R18, RZ, 0x3c, !PT ;  /* 0x00000012170d7212 */ /* 0x000fe200078e3cff */
[----:B------:R-:W-:-:S03]  /*1720*/  IMAD R14, R21, R28, R14 ;  /* 0x0000001c150e7224 */ /* 0x000fc600078e020e */
[----:B------:R-:W-:Y:S02]  /*1730*/  ISETP.GT.U32.AND P5, PT, R17, R20, PT ;  /* 0x000000141100720c */ /* 0x000fe40003fa4070 */
[----:B------:R-:W-:-:S11]  /*1740*/  ISETP.GE.AND P4, PT, R13, RZ, PT ;  /* 0x000000ff0d00720c */ /* 0x000fd60003f86270 */
[-C--:B------:R-:W-:Y:S02]  /*1750*/  @!P5 IADD3 R20, PT, PT, R20, -R17.reuse, RZ ;  /* 0x800000111414d210 */ /* 0x080fe40007ffe0ff */
[----:B------:R-:W-:Y:S02]  /*1760*/  @!P5 IADD3 R12, PT, PT, R12, 0x1, RZ ;  /* 0x000000010c0cd810 */ /* 0x000fe40007ffe0ff */
[----:B------:R-:W-:Y:S01]  /*1770*/  ISETP.GE.U32.AND P3, PT, R20, R17, PT ;  /* 0x000000111400720c */ /* 0x000fe20003f66070 */
[----:B0-----:R-:W-:Y:S01]  /*1780*/  VIADD R20, R22, 0xffffffe ;  /* 0x0ffffffe16147836 */ /* 0x001fe20000000000 */
[----:B------:R-:W-:-:S03]  /*1790*/  ISETP.NE.AND P5, PT, R18, RZ, PT ;  /* 0x000000ff1200720c */ /* 0x000fc60003fa5270 */
[----:B------:R0:W1:Y:S08]  /*17a0*/  F2I.FTZ.U32.TRUNC.NTZ R13, R20 ;  /* 0x00000014000d7305 */ /* 0x000070000021f000 */
[----:B------:R-:W-:Y:S01]  /*17b0*/  @P3 VIADD R12, R12, 0x1 ;  /* 0x000000010c0c3836 */ /* 0x000fe20000000000 */
[----:B0-----:R0:W2:Y:S03]  /*17c0*/  LDG.E R20, desc[UR12][R10.64+0xc] ;  /* 0x00000c0c0a147981 */ /* 0x0010a6000c1e1900 */
[----:B------:R-:W-:-:S02]  /*17d0*/  IMAD.MOV.U32 R17, RZ, RZ, R12 ;  /* 0x000000ffff117224 */ /* 0x000fc400078e000c */
[----:B-1----:R-:W-:-:S03]  /*17e0*/  IMAD.MOV R22, RZ, RZ, -R13 ;  /* 0x000000ffff167224 */ /* 0x002fc600078e0a0d */
[----:B------:R-:W-:Y:S02]  /*17f0*/  @!P4 IADD3 R17, PT, PT, -R17, RZ, RZ ;  /* 0x000000ff1111c210 */ /* 0x000fe40007ffe1ff */
[----:B------:R-:W-:Y:S01]  /*1800*/  @!P5 LOP3.LUT R17, RZ, R18, RZ, 0x33, !PT ;  /* 0x00000012ff11d212 */ /* 0x000fe200078e33ff */
[----:B0-----:R-:W0:Y:S03]  /*1810*/  LDC.64 R10, c[0x0][0x3b0] ;  /* 0x0000ec00ff0a7b82 */ /* 0x001e260000000a00 */
[----:B------:R-:W-:Y:S01]  /*1820*/  IADD3 R12, PT, PT, -R17, RZ, RZ ;  /* 0x000000ff110c7210 */ /* 0x000fe20007ffe1ff */
[----:B------:R-:W-:-:S04]  /*1830*/  IMAD R21, R22, R19, RZ ;  /* 0x0000001316157224 */ /* 0x000fc800078e02ff */
[----:B------:R-:W-:Y:S02]  /*1840*/  IMAD R18, R18, R12, R23 ;  /* 0x0000000c12127224 */ /* 0x000fe400078e0217 */
[----:B------:R-:W-:-:S04]  /*1850*/  IMAD.MOV.U32 R12, RZ, RZ, RZ ;  /* 0x000000ffff0c7224 */ /* 0x000fc800078e00ff */
[----:B------:R-:W-:Y:S01]  /*1860*/  IMAD.HI.U32 R12, R13, R21, R12 ;  /* 0x000000150d0c7227 */ /* 0x000fe200078e000c */
[----:B------:R-:W-:Y:S02]  /*1870*/  IABS R21, R16 ;  /* 0x0000001000157213 */ /* 0x000fe40000000000 */
        /* <DEDUP_REMOVED lines=8> */
[----:B------:R-:W-:Y:S02]  /*1900*/  @!P5 IADD3 R12, PT, PT, R12, 0x1, RZ ;  /* 0x000000010c0cd810 */ /* 0x000fe40007ffe0ff */
[----:B------:R-:W-:Y:S02]  /*1910*/  ISETP.GE.AND P4, PT, R13, RZ, PT ;  /* 0x000000ff0d00720c */ /* 0x000fe40003f86270 */
[----:B------:R-:W-:-:S07]  /*1920*/  ISETP.NE.AND P5, PT, R16, RZ, PT ;  /* 0x000000ff1000720c */ /* 0x000fce0003fa5270 */
[----:B------:R-:W-:-:S05]  /*1930*/  @P3 VIADD R12, R12, 0x1 ;  /* 0x000000010c0c3836 */ /* 0x000fca0000000000 */
[----:B------:R-:W-:-:S05]  /*1940*/  MOV R19, R12 ;  /* 0x0000000c00137202 */ /* 0x000fca0000000f00 */
[----:B------:R-:W-:Y:S01]  /*1950*/  @!P4 IMAD.MOV R19, RZ, RZ, -R19 ;  /* 0x000000ffff13c224 */ /* 0x000fe200078e0a13 */
[----:B------:R-:W-:Y:S01]  /*1960*/  @!P5 LOP3.LUT R19, RZ, R16, RZ, 0x33, !PT ;  /* 0x00000010ff13d212 */ /* 0x000fe200078e33ff */
[----:B0-----:R-:W-:-:S03]  /*1970*/  IMAD.WIDE.U32 R10, R15, 0x4, R10 ;  /* 0x000000040f0a7825 */ /* 0x001fc600078e000a */
[----:B------:R-:W-:Y:S02]  /*1980*/  IADD3 R12, PT, PT, -R19, RZ, RZ ;  /* 0x000000ff130c7210 */ /* 0x000fe40007ffe1ff */
[----:B------:R-:W3:Y:S03]  /*1990*/  LDG.E R21, desc[UR12][R10.64] ;  /* 0x0000000c0a157981 */ /* 0x000ee6000c1e1900 */
[----:B------:R-:W-:Y:S01]  /*19a0*/  IMAD R17, R16, R12, R17 ;  /* 0x0000000c10117224 */ /* 0x000fe200078e0211 */
[----:B------:R-:W4:Y:S04]  /*19b0*/  LDG.E R23, desc[UR12][R10.64+0x4] ;  /* 0x0000040c0a177981 */ /* 0x000f28000c1e1900 */
[----:B------:R-:W5:Y:S04]  /*19c0*/  LDG.E R12, desc[UR12][R10.64+0x8] ;  /* 0x0000080c0a0c7981 */ /* 0x000f68000c1e1900 */
[----:B------:R0:W4:Y:S01]  /*19d0*/  LDG.E R16, desc[UR12][R10.64+0xc] ;  /* 0x00000c0c0a107981 */ /* 0x000122000c1e1900 */
[----:B------:R-:W-:Y:S01]  /*19e0*/  IADD3 R15, PT, PT, R15, 0x4, RZ ;  /* 0x000000040f0f7810 */ /* 0x000fe20007ffe0ff */
[----:B--2---:R-:W-:-:S05]  /*19f0*/  VIADD R20, R20, 0xfffffffe ;  /* 0xfffffffe14147836 */ /* 0x004fca0000000000 */
[----:B------:R-:W-:-:S04]  /*1a00*/  IABS R22, R20 ;  /* 0x0000001400167213 */ /* 0x000fc80000000000 */
[----:B------:R-:W1:Y:S08]  /*1a10*/  I2F.RP R28, R22 ;  /* 0x00000016001c7306 */ /* 0x000e700000209400 */
[----:B-1----:R-:W1:Y:S02]  /*1a20*/  MUFU.RCP R28, R28 ;  /* 0x0000001c001c7308 */ /* 0x002e640000001000 */
[----:B-1----:R-:W-:-:S06]  /*1a30*/  IADD3 R13, PT, PT, R28, 0xffffffe, RZ ;  /* 0x0ffffffe1c0d7810 */ /* 0x002fcc0007ffe0ff */
[----:B------:R-:W1:Y:S01]  /*1a40*/  F2I.FTZ.U32.TRUNC.NTZ R13, R13 ;  /* 0x0000000d000d7305 */ /* 0x000e62000021f000 */
[----:B0-----:R-:W-:-:S05]  /*1a50*/  IABS R10, R20 ;  /* 0x00000014000a7213 */ /* 0x001fca0000000000 */
[----:B------:R-:W-:Y:S02]  /*1a60*/  IMAD.MOV R10, RZ, RZ, -R10 ;  /* 0x000000ffff0a7224 */ /* 0x000fe400078e0a0a */
[----:B---3--:R-:W-:Y:S02]  /*1a70*/  IMAD R14, R14, R21, R21 ;  /* 0x000000150e0e7224 */ /* 0x008fe400078e0215 */
[----:B-1----:R-:W-:Y:S02]  /*1a80*/  IMAD.MOV R21, RZ, RZ, -R13 ;  /* 0x000000ffff157224 */ /* 0x002fe400078e0a0d */
[----:B-----5:R-:W-:Y:S02]  /*1a90*/  IMAD R17, R17, R12, R12 ;  /* 0x0000000c11117224 */ /* 0x020fe400078e020c */
[----:B------:R-:W-:Y:S02]  /*1aa0*/  HFMA2 R12, -RZ, RZ, 0, 0 ;  /* 0x00000000ff0c7431 */ /* 0x000fe400000001ff */
[----:B------:R-:W-:-:S04]  /*1ab0*/  IMAD R11, R21, R22, RZ ;  /* 0x00000016150b7224 */ /* 0x000fc800078e02ff */
[----:B------:R-:W-:Y:S01]  /*1ac0*/  IMAD.HI.U32 R12, R13, R11, R12 ;  /* 0x0000000b0d0c7227 */ /* 0x000fe200078e000c */
[----:B------:R-:W-:-:S05]  /*1ad0*/  IABS R11, R19 ;  /* 0x00000013000b7213 */ /* 0x000fca0000000000 */
[----:B------:R-:W-:-:S04]  /*1ae0*/  IMAD.HI.U32 R12, R12, R11, RZ ;  /* 0x0000000b0c0c7227 */ /* 0x000fc800078e00ff */
[----:B------:R-:W-:-:S05]  /*1af0*/  IMAD R11, R12, R10, R11 ;  /* 0x0000000a0c0b7224 */ /* 0x000fca00078e020b */
[----:B------:R-:W-:Y:S02]  /*1b00*/  ISETP.GT.U32.AND P5, PT, R22, R11, PT ;  /* 0x0000000b1600720c */ /* 0x000fe40003fa4070 */
[----:B------:R-:W-:-:S11]  /*1b10*/  LOP3.LUT R10, R19, R20, RZ, 0x3c, !PT ;  /* 0x00000014130a7212 */ /* 0x000fd600078e3cff */
[----:B------:R-:W-:-:S04]  /*1b20*/  @!P5 IADD3 R11, PT, PT, R11, -R22, RZ ;  /* 0x800000160b0bd210 */ /* 0x000fc80007ffe0ff */
[----:B------:R-:W-:Y:S01]  /*1b30*/  ISETP.GE.U32.AND P3, PT, R11, R22, PT ;  /* 0x000000160b00720c */ /* 0x000fe20003f66070 */
[----:B------:R-:W-:Y:S01]  /*1b40*/  @!P5 VIADD R12, R12, 0x1 ;  /* 0x000000010c0cd836 */ /* 0x000fe20000000000 */
[----:B------:R-:W-:Y:S02]  /*1b50*/  ISETP.GE.AND P4, PT, R10, RZ, PT ;  /* 0x000000ff0a00720c */ /* 0x000fe40003f86270 */
[----:B------:R-:W-:-:S09]  /*1b60*/  ISETP.NE.AND P5, PT, R20, RZ, PT ;  /* 0x000000ff1400720c */ /* 0x000fd20003fa5270 */
[----:B------:R-:W-:-:S05]  /*1b70*/  @P3 IADD3 R12, PT, PT, R12, 0x1, RZ ;  /* 0x000000010c0c3810 */ /* 0x000fca0007ffe0ff */
[----:B------:R-:W-:Y:S01]  /*1b80*/  @!P4 IMAD.MOV R12, RZ, RZ, -R12 ;  /* 0x000000ffff0cc224 */ /* 0x000fe200078e0a0c */
[----:B------:R-:W-:-:S04]  /*1b90*/  @!P5 LOP3.LUT R12, RZ, R20, RZ, 0x33, !PT ;  /* 0x00000014ff0cd212 */ /* 0x000fc800078e33ff */
[----:B------:R-:W-:Y:S01]  /*1ba0*/  IADD3 R10, PT, PT, -R12, RZ, RZ ;  /* 0x000000ff0c0a7210 */ /* 0x000fe20007ffe1ff */
[----:B----4-:R-:W-:Y:S02]  /*1bb0*/  IMAD R18, R18, R23, R23 ;  /* 0x0000001712127224 */ /* 0x010fe400078e0217 */
[----:B------:R-:W-:Y:S02]  /*1bc0*/  IMAD.IADD R14, R27, 0x1, R14 ;  /* 0x000000011b0e7824 */ /* 0x000fe400078e020e */
[----:B------:R-:W-:-:S03]  /*1bd0*/  IMAD R19, R20, R10, R19 ;  /* 0x0000000a14137224 */ /* 0x000fc600078e0213 */
[----:B------:R-:W-:Y:S01]  /*1be0*/  IADD3 R18, PT, PT, R17, R18, R14 ;  /* 0x0000001211127210 */ /* 0x000fe20007ffe00e */
[----:B------:R-:W-:Y:S02]  /*1bf0*/  IMAD R19, R19, R16, R16 ;  /* 0x0000001013137224 */ /* 0x000fe400078e0210 */
[----:B------:R-:W-:-:S03]  /*1c00*/  IMAD.MOV.U32 R14, RZ, RZ, R12 ;  /* 0x000000ffff0e7224 */ /* 0x000fc600078e000c */
[----:B------:R-:W-:-:S07]  /*1c10*/  IADD3 R27, PT, PT, R18, R19, RZ ;  /* 0x00000013121b7210 */ /* 0x000fce0007ffe0ff */
.L_x_21:
[----:B------:R-:W-:Y:S05]  /*1c20*/  @!P2 BRA `(.L_x_20) ;  /* 0x0000000400a8a947 */ /* 0x000fea0003800000 */
[----:B------:R-:W-:Y:S02]  /*1c30*/  ISETP.NE.AND P3, PT, R25, RZ, PT ;  /* 0x000000ff1900720c */ /* 0x000fe40003f65270 */
[----:B------:R-:W-:-:S11]  /*1c40*/  ISETP.NE.AND P2, PT, R5, RZ, PT ;  /* 0x000000ff0500720c */ /* 0x000fd60003f45270 */
[----:B------:R-:W-:Y:S05]  /*1c50*/  @!P3 BRA `(.L_x_22) ;  /* 0x00000004001cb947 */ /* 0x000fea0003800000 */
[----:B------:R-:W0:Y:S08]  /*1c60*/  LDC.64 R12, c[0x0][0x3a0] ;  /* 0x0000e800ff0c7b82 */ /* 0x000e300000000a00 */
[----:B------:R-:W1:Y:S01]  /*1c70*/  LDC.64 R10, c[0x0][0x3b0] ;  /* 0x0000ec00ff0a7b82 */ /* 0x000e620000000a00 */
[----:B0-----:R-:W-:-:S05]  /*1c80*/  IMAD.WIDE.U32 R12, R15, 0x4, R12 ;  /* 0x000000040f0c7825 */ /* 0x001fca00078e000c */
[----:B------:R-:W2:Y:S04]  /*1c90*/  LDG.E R19, desc[UR12][R12.64] ;  /* 0x0000000c0c137981 */ /* 0x000ea8000c1e1900 */
[----:B------:R0:W3:Y:S01]  /*1ca0*/  LDG.E R20, desc[UR12][R12.64+0x4] ;  /* 0x0000040c0c147981 */ /* 0x0000e2000c1e1900 */
[----:B-1----:R-:W-:-:S05]  /*1cb0*/  IMAD.WIDE.U32 R10, R15, 0x4, R10 ;  /* 0x000000040f0a7825 */ /* 0x002fca00078e000a */
[----:B------:R-:W4:Y:S04]  /*1cc0*/  LDG.E R16, desc[UR12][R10.64] ;  /* 0x0000000c0a107981 */ /* 0x000f28000c1e1900 */
[----:B------:R1:W5:Y:S01]  /*1cd0*/  LDG.E R17, desc[UR12][R10.64+0x4] ;  /* 0x0000040c0a117981 */ /* 0x000362000c1e1900 */
[----:B0-----:R-:W-:Y:S01]  /*1ce0*/  MOV R12, RZ ;  /* 0x000000ff000c7202 */ /* 0x001fe20000000f00 */
[----:B------:R-:W-:Y:S02]  /*1cf0*/  VIADD R15, R15, 0x2 ;  /* 0x000000020f0f7836 */ /* 0x000fe40000000000 */
[----:B--2---:R-:W-:Y:S01]  /*1d00*/  VIADD R19, R19, 0xfffffffe ;  /* 0xfffffffe13137836 */ /* 0x004fe20000000000 */
[----:B---3--:R-:W-:-:S04]  /*1d10*/  IADD3 R20, PT, PT, R20, -0x2, RZ ;  /* 0xfffffffe14147810 */ /* 0x008fc80007ffe0ff */
[----:B------:R-:W-:Y:S02]  /*1d20*/  IABS R18, R19 ;  /* 0x0000001300127213 */ /* 0x000fe40000000000 */
[----:B-1----:R-:W-:Y:S02]  /*1d30*/  IABS R10, R20 ;  /* 0x00000014000a7213 */ /* 0x002fe40000000000 */
[----:B------:R-:W0:Y:S08]  /*1d40*/  I2F.RP R22, R18 ;  /* 0x0000001200167306 */ /* 0x000e300000209400 */
[----:B0-----:R-:W0:Y:S02]  /*1d50*/  MUFU.RCP R22, R22 ;  /* 0x0000001600167308 */ /* 0x001e240000001000 */
[----:B0-----:R-:W-:-:S06]  /*1d60*/  IADD3 R23, PT, PT, R22, 0xffffffe, RZ ;  /* 0x0ffffffe16177810 */ /* 0x001fcc0007ffe0ff */
[----:B------:R-:W0:Y:S02]  /*1d70*/  F2I.FTZ.U32.TRUNC.NTZ R13, R23 ;  /* 0x00000017000d7305 */ /* 0x000e24000021f000 */
[----:B0-----:R-:W-:-:S04]  /*1d80*/  IMAD.MOV R21, RZ, RZ, -R13 ;  /* 0x000000ffff157224 */ /* 0x001fc800078e0a0d */
[----:B------:R-:W-:Y:S02]  /*1d90*/  IMAD R11, R21, R18, RZ ;  /* 0x00000012150b7224 */ /* 0x000fe400078e02ff */
[----:B------:R-:W-:Y:S02]  /*1da0*/  IMAD.MOV.U32 R21, RZ, RZ, R10 ;  /* 0x000000ffff157224 */ /* 0x000fe400078e000a */
[----:B------:R-:W-:Y:S01]  /*1db0*/  IMAD.HI.U32 R10, R13, R11, R12 ;  /* 0x0000000b0d0a7227 */ /* 0x000fe200078e000c */
[----:B------:R-:W-:Y:S01]  /*1dc0*/  IABS R11, R14 ;  /* 0x0000000e000b7213 */ /* 0x000fe20000000000 */
[----:B------:R-:W0:Y:S01]  /*1dd0*/  I2F.RP R12, R21 ;  /* 0x00000015000c7306 */ /* 0x000e220000209400 */
[----:B------:R-:W-:-:S03]  /*1de0*/  IABS R13, R19 ;  /* 0x00000013000d7213 */ /* 0x000fc60000000000 */
[----:B------:R-:W-:-:S04]  /*1df0*/  IMAD.HI.U32 R10, R10, R11, RZ ;  /* 0x0000000b0a0a7227 */ /* 0x000fc800078e00ff */
[----:B------:R-:W-:-:S04]  /*1e00*/  IMAD.MOV R13, RZ, RZ, -R13 ;  /* 0x000000ffff0d7224 */ /* 0x000fc800078e0a0d */
[----:B------:R-:W-:Y:S01]  /*1e10*/  IMAD R13, R10, R13, R11 ;  /* 0x0000000d0a0d7224 */ /* 0x000fe200078e020b */
[----:B0-----:R-:W0:Y:S04]  /*1e20*/  MUFU.RCP R12, R12 ;  /* 0x0000000c000c7308 */ /* 0x001e280000001000 */
[----:B------:R-:W-:-:S13]  /*1e30*/  ISETP.GT.U32.AND P5, PT, R18, R13, PT ;  /* 0x0000000d1200720c */ /* 0x000fda0003fa4070 */
[----:B------:R-:W-:Y:S01]  /*1e40*/  @!P5 IMAD.IADD R13, R13, 0x1, -R18 ;  /* 0x000000010d0dd824 */ /* 0x000fe200078e0a12 */
[----:B------:R-:W-:Y:S02]  /*1e50*/  @!P5 IADD3 R10, PT, PT, R10, 0x1, RZ ;  /* 0x000000010a0ad810 */ /* 0x000fe40007ffe0ff */
[----:B0-----:R-:W-:Y:S02]  /*1e60*/  IADD3 R11, PT, PT, R12, 0xffffffe, RZ ;  /* 0x0ffffffe0c0b7810 */ /* 0x001fe40007ffe0ff */
[----:B------:R-:W-:Y:S02]  /*1e70*/  ISETP.GE.U32.AND P3, PT, R13, R18, PT ;  /* 0x000000120d00720c */ /* 0x000fe40003f66070 */
[----:B------:R-:W-:Y:S02]  /*1e80*/  LOP3.LUT R13, R14, R19, RZ, 0x3c, !PT ;  /* 0x000000130e0d7212 */ /* 0x000fe400078e3cff */
[----:B------:R-:W0:Y:S01]  /*1e90*/  F2I.FTZ.U32.TRUNC.NTZ R11, R11 ;  /* 0x0000000b000b7305 */ /* 0x000e22000021f000 */
[----:B------:R-:W-:-:S02]  /*1ea0*/  ISETP.NE.AND P5, PT, R19, RZ, PT ;  /* 0x000000ff1300720c */ /* 0x000fc40003fa5270 */
[----:B------:R-:W-:-:S06]  /*1eb0*/  ISETP.GE.AND P4, PT, R13, RZ, PT ;  /* 0x000000ff0d00720c */ /* 0x000fcc0003f86270 */
[----:B------:R-:W-:-:S04]  /*1ec0*/  @P3 VIADD R10, R10, 0x1 ;  /* 0x000000010a0a3836 */ /* 0x000fc80000000000 */
[----:B------:R-:W-:Y:S01]  /*1ed0*/  IMAD.MOV.U32 R13, RZ, RZ, R10 ;  /* 0x000000ffff0d7224 */ /* 0x000fe200078e000a */
[----:B0-----:R-:W-:-:S03]  /*1ee0*/  IADD3 R12, PT, PT, RZ, -R11, RZ ;  /* 0x8000000bff0c7210 */ /* 0x001fc60007ffe0ff */
[----:B------:R-:W-:Y:S01]  /*1ef0*/  @!P4 IMAD.MOV R13, RZ, RZ, -R13 ;  /* 0x000000ffff0dc224 */ /* 0x000fe200078e0a0d */
[----:B------:R-:W-:Y:S02]  /*1f00*/  @!P5 LOP3.LUT R13, RZ, R19, RZ, 0x33, !PT ;  /* 0x00000013ff0dd212 */ /* 0x000fe400078e33ff */
[----:B------:R-:W-:Y:S02]  /*1f10*/  MOV R10, R12 ;  /* 0x0000000c000a7202 */ /* 0x000fe40000000f00 */
[----:B------:R-:W-:-:S03]  /*1f20*/  IABS R12, R20 ;  /* 0x00000014000c7213 */ /* 0x000fc60000000000 */
[----:B------:R-:W-:Y:S02]  /*1f30*/  IMAD R23, R10, R21, RZ ;  /* 0x000000150a177224 */ /* 0x000fe400078e02ff */
[----:B------:R-:W-:Y:S02]  /*1f40*/  HFMA2 R10, -RZ, RZ, 0, 0 ;  /* 0x00000000ff0a7431 */ /* 0x000fe400000001ff */
[----:B------:R-:W-:-:S03]  /*1f50*/  IMAD.MOV R12, RZ, RZ, -R12 ;  /* 0x000000ffff0c7224 */ /* 0x000fc600078e0a0c */
[----:B------:R-:W-:Y:S01]  /*1f60*/  IMAD.HI.U32 R10, R11, R23, R10 ;  /* 0x000000170b0a7227 */ /* 0x000fe200078e000a */
[----:B------:R-:W-:-:S05]  /*1f70*/  IABS R11, R13 ;  /* 0x0000000d000b7213 */ /* 0x000fca0000000000 */
[----:B------:R-:W-:-:S04]  /*1f80*/  IMAD.HI.U32 R10, R10, R11, RZ ;  /* 0x0000000b0a0a7227 */ /* 0x000fc800078e00ff */
[----:B------:R-:W-:Y:S01]  /*1f90*/  IMAD R12, R10, R12, R11 ;  /* 0x0000000c0a0c7224 */ /* 0x000fe200078e020b */
[----:B------:R-:W-:-:S04]  /*1fa0*/  LOP3.LUT R11, R13, R20, RZ, 0x3c, !PT ;  /* 0x000000140d0b7212 */ /* 0x000fc800078e3cff */
[----:B------:R-:W-:Y:S02]  /*1fb0*/  ISETP.GT.U32.AND P5, PT, R21, R12, PT ;  /* 0x0000000c1500720c */ /* 0x000fe40003fa4070 */
[----:B------:R-:W-:Y:S02]  /*1fc0*/  ISETP.GE.AND P4, PT, R11, RZ, PT ;  /* 0x000000ff0b00720c */ /* 0x000fe40003f86270 */
[----:B------:R-:W-:-:S05]  /*1fd0*/  IADD3 R11, PT, PT, -R13, RZ, RZ ;  /* 0x000000ff0d0b7210 */ /* 0x000fca0007ffe1ff */
[----:B------:R-:W-:-:S04]  /*1fe0*/  IMAD R19, R19, R11, R14 ;  /* 0x0000000b13137224 */ /* 0x000fc800078e020e */
[-C--:B------:R-:W-:Y:S01]  /*1ff0*/  @!P5 IADD3 R12, PT, PT, R12, -R21.reuse, RZ ;  /* 0x800000150c0cd210 */ /* 0x080fe20007ffe0ff */
[----:B------:R-:W-:Y:S01]  /*2000*/  @!P5 VIADD R10, R10, 0x1 ;  /* 0x000000010a0ad836 */ /* 0x000fe20000000000 */
[----:B------:R-:W-:Y:S01]  /*2010*/  ISETP.NE.AND P5, PT, R20, RZ, PT ;  /* 0x000000ff1400720c */ /* 0x000fe20003fa5270 */
[----:B----4-:R-:W-:Y:S01]  /*2020*/  IMAD R16, R19, R16, R16 ;  /* 0x0000001013107224 */ /* 0x010fe200078e0210 */
[----:B------:R-:W-:-:S04]  /*2030*/  ISETP.GE.U32.AND P3, PT, R12, R21, PT ;  /* 0x000000150c00720c */ /* 0x000fc80003f66070 */
[----:B------:R-:W-:-:S09]  /*2040*/  IADD3 R27, PT, PT, R27, R16, RZ ;  /* 0x000000101b1b7210 */ /* 0x000fd20007ffe0ff */
[----:B------:R-:W-:-:S05]  /*2050*/  @P3 IADD3 R10, PT, PT, R10, 0x1, RZ ;  /* 0x000000010a0a3810 */ /* 0x000fca0007ffe0ff */
[----:B------:R-:W-:Y:S01]  /*2060*/  @!P4 IMAD.MOV R10, RZ, RZ, -R10 ;  /* 0x000000ffff0ac224 */ /* 0x000fe200078e0a0a */
[----:B------:R-:W-:-:S04]  /*2070*/  @!P5 LOP3.LUT R10, RZ, R20, RZ, 0x33, !PT ;  /* 0x00000014ff0ad212 */ /* 0x000fc800078e33ff */
[----:B------:R-:W-:Y:S01]  /*2080*/  MOV R14, R10 ;  /* 0x0000000a000e7202 */ /* 0x000fe20000000f00 */
[----:B------:R-:W-:-:S04]  /*2090*/  IMAD.MOV R11, RZ, RZ, -R10 ;  /* 0x000000ffff0b7224 */ /* 0x000fc800078e0a0a */
[----:B------:R-:W-:-:S04]  /*20a0*/  IMAD R20, R20, R11, R13 ;  /* 0x0000000b14147224 */ /* 0x000fc800078e020d */
[----:B-----5:R-:W-:-:S04]  /*20b0*/  IMAD R20, R20, R17, R17 ;  /* 0x0000001114147224 */ /* 0x020fc800078e0211 */
[----:B------:R-:W-:-:S07]  /*20c0*/  IMAD.IADD R27, R27, 0x1, R20 ;  /* 0x000000011b1b7824 */ /* 0x000fce00078e0214 */
.L_x_22:
[----:B------:R-:W-:Y:S05]  /*20d0*/  @!P2 BRA `(.L_x_20) ;  /* 0x00000000007ca947 */ /* 0x000fea0003800000 */
[----:B------:R-:W0:Y:S08]  /*20e0*/  LDC.64 R16, c[0x0][0x3a0] ;  /* 0x0000e800ff107b82 */ /* 0x000e300000000a00 */
[----:B------:R-:W1:Y:S01]  /*20f0*/  LDC.64 R10, c[0x0][0x3b0] ;  /* 0x0000ec00ff0a7b82 */ /* 0x000e620000000a00 */
[----:B0-----:R-:W-:-:S05]  /*2100*/  IMAD.WIDE.U32 R16, R15, 0x4, R16 ;  /* 0x000000040f107825 */ /* 0x001fca00078e0010 */
[----:B------:R-:W2:Y:S01]  /*2110*/  LDG.E R13, desc[UR12][R16.64] ;  /* 0x0000000c100d7981 */ /* 0x000ea2000c1e1900 */
[----:B-1----:R-:W-:-:S05]  /*2120*/  IMAD.WIDE.U32 R18, R15, 0x4, R10 ;  /* 0x000000040f127825 */ /* 0x002fca00078e000a */
[----:B------:R0:W3:Y:S01]  /*2130*/  LDG.E R12, desc[UR12][R18.64] ;  /* 0x0000000c120c7981 */ /* 0x0000e2000c1e1900 */
[----:B------:R-:W-:Y:S02]  /*2140*/  ISETP.GE.AND P4, PT, R14, RZ, PT ;  /* 0x000000ff0e00720c */ /* 0x000fe40003f86270 */
[----:B--2---:R-:W-:-:S04]  /*2150*/  IADD3 R13, PT, PT, R13, -0x2, RZ ;  /* 0xfffffffe0d0d7810 */ /* 0x004fc80007ffe0ff */
[-C--:B------:R-:W-:Y:S02]  /*2160*/  IABS R15, R13.reuse ;  /* 0x0000000d000f7213 */ /* 0x080fe40000000000 */
[----:B0-----:R-:W-:Y:S02]  /*2170*/  IABS R18, R13 ;  /* 0x0000000d00127213 */ /* 0x001fe40000000000 */
[----:B------:R-:W0:Y:S08]  /*2180*/  I2F.RP R20, R15 ;  /* 0x0000000f00147306 */ /* 0x000e300000209400 */
[----:B0-----:R-:W0:Y:S02]  /*2190*/  MUFU.RCP R20, R20 ;  /* 0x0000001400147308 */ /* 0x001e240000001000 */
[----:B0-----:R-:W-:-:S06]  /*21a0*/  VIADD R10, R20, 0xffffffe ;  /* 0x0ffffffe140a7836 */ /* 0x001fcc0000000000 */
[----:B------:R0:W1:Y:S02]  /*21b0*/  F2I.FTZ.U32.TRUNC.NTZ R11, R10 ;  /* 0x0000000a000b7305 */ /* 0x000064000021f000 */
[----:B0-----:R-:W-:Y:S01]  /*21c0*/  IMAD.MOV.U32 R10, RZ, RZ, RZ ;  /* 0x000000ffff0a7224 */ /* 0x001fe200078e00ff */
[----:B-1----:R-:W-:-:S05]  /*21d0*/  IADD3 R16, PT, PT, RZ, -R11, RZ ;  /* 0x8000000bff107210 */ /* 0x002fca0007ffe0ff */
[----:B------:R-:W-:Y:S01]  /*21e0*/  IMAD R17, R16, R15, RZ ;  /* 0x0000000f10117224 */ /* 0x000fe200078e02ff */
[----:B------:R-:W-:-:S03]  /*21f0*/  IABS R16, R14 ;  /* 0x0000000e00107213 */ /* 0x000fc60000000000 */
[----:B------:R-:W-:Y:S01]  /*2200*/  IMAD.HI.U32 R11, R11, R17, R10 ;  /* 0x000000110b0b7227 */ /* 0x000fe200078e000a */
[----:B------:R-:W-:-:S05]  /*2210*/  IADD3 R17, PT, PT, RZ, -R18, RZ ;  /* 0x80000012ff117210 */ /* 0x000fca0007ffe0ff */
[----:B------:R-:W-:-:S04]  /*2220*/  IMAD.HI.U32 R11, R11, R16, RZ ;  /* 0x000000100b0b7227 */ /* 0x000fc800078e00ff */
[----:B------:R-:W-:-:S05]  /*2230*/  IMAD R10, R11, R17, R16 ;  /* 0x000000110b0a7224 */ /* 0x000fca00078e0210 */
[----:B------:R-:W-:-:S13]  /*2240*/  ISETP.GT.U32.AND P2, PT, R15, R10, PT ;  /* 0x0000000a0f00720c */ /* 0x000fda0003f44070 */
[----:B------:R-:W-:Y:S01]  /*2250*/  @!P2 IMAD.IADD R10, R10, 0x1, -R15 ;  /* 0x000000010a0aa824 */ /* 0x000fe200078e0a0f */
[----:B------:R-:W-:-:S04]  /*2260*/  ISETP.NE.AND P2, PT, R13, RZ, PT ;  /* 0x000000ff0d00720c */ /* 0x000fc80003f45270 */
[----:B------:R-:W-:-:S13]  /*2270*/  ISETP.GT.U32.AND P3, PT, R15, R10, PT ;  /* 0x0000000a0f00720c */ /* 0x000fda0003f64070 */
[----:B------:R-:W-:-:S05]  /*2280*/  @!P3 IADD3 R10, PT, PT, R10, -R15, RZ ;  /* 0x8000000f0a0ab210 */ /* 0x000fca0007ffe0ff */
[----:B------:R-:W-:Y:S01]  /*2290*/  @!P4 IMAD.MOV R10, RZ, RZ, -R10 ;  /* 0x000000ffff0ac224 */ /* 0x000fe200078e0a0a */
[----:B------:R-:W-:-:S05]  /*22a0*/  @!P2 LOP3.LUT R10, RZ, R13, RZ, 0x33, !PT ;  /* 0x0000000dff0aa212 */ /* 0x000fca00078e33ff */
[----:B---3--:R-:W-:-:S05]  /*22b0*/  IMAD R10, R10, R12, R12 ;  /* 0x0000000c0a0a7224 */ /* 0x008fca00078e020c */
[----:B------:R-:W-:-:S07]  /*22c0*/  IADD3 R27, PT, PT, R27, R10, RZ ;  /* 0x0000000a1b1b7210 */ /* 0x000fce0007ffe0ff */
.L_x_20:
[----:B------:R-:W0:Y:S01]  /*22d0*/  LDC.64 R10, c[0x0][0x380] ;  /* 0x0000e000ff0a7b82 */ /* 0x000e220000000a00 */
[----:B------:R-:W2:Y:S01]  /*22e0*/  LDG.E.64 R20, desc[UR12][R6.64] ;  /* 0x0000000c06147981 */ /* 0x000ea2000c1e1b00 */
[----:B0-----:R-:W-:-:S05]  /*22f0*/  IMAD.WIDE R12, R27, 0x8, R10 ;  /* 0x000000081b0c7825 */ /* 0x001fca00078e020a */
[----:B------:R-:W2:Y:S01]  /*2300*/  LDG.E.64 R14, desc[UR12][R12.64] ;  /* 0x0000000c0c0e7981 */ /* 0x000ea2000c1e1b00 */
[----:B------:R-:W-:Y:S01]  /*2310*/  IMAD.MOV.U32 R28, RZ, RZ, RZ ;  /* 0x000000ffff1c7224 */ /* 0x000fe200078e00ff */
[----:B--2---:R-:W-:Y:S01]  /*2320*/  DMUL R20, R14, R20 ;  /* 0x000000140e147228 */ /* 0x004fe20000000000 */
[----:B------:R-:W-:Y:S10]  /*2330*/  @!P0 BRA `(.L_x_23) ;  /* 0x0000000400448947 */ /* 0x000ff40003800000 */
[----:B------:R-:W-:-:S07]  /*2340*/  MOV R23, RZ ;  /* 0x000000ff00177202 */ /* 0x000fce0000000f00 */
.L_x_24:
[----:B------:R-:W0:Y:S02]  /*2350*/  LDC.64 R16, c[0x0][0x3b0] ;  /* 0x0000ec00ff107b82 */ /* 0x000e240000000a00 */
[----:B0-----:R-:W-:-:S05]  /*2360*/  IMAD.WIDE.U32 R16, R23, 0x4, R16 ;  /* 0x0000000417107825 */ /* 0x001fca00078e0010 */
[----:B------:R-:W2:Y:S02]  /*2370*/  LDG.E R28, desc[UR12][R16.64] ;  /* 0x0000000c101c7981 */ /* 0x000ea4000c1e1900 */
[----:B--2---:R-:W-:Y:S02]  /*2380*/  IMAD.IADD R15, R27, 0x1, -R28 ;  /* 0x000000011b0f7824 */ /* 0x004fe400078e0a1c */
[----:B------:R-:W-:-:S04]  /*2390*/  IMAD.WIDE R28, R28, 0x8, R12 ;  /* 0x000000081c1c7825 */ /* 0x000fc800078e020c */
[----:B------:R-:W-:Y:S02]  /*23a0*/  IMAD.WIDE R14, R15, 0x8, R10 ;  /* 0x000000080f0e7825 */ /* 0x000fe400078e020a */
[----:B------:R-:W2:Y:S04]  /*23b0*/  LDG.E.64 R28, desc[UR12][R28.64] ;  /* 0x0000000c1c1c7981 */ /* 0x000ea8000c1e1b00 */
[----:B------:R-:W2:Y:S02]  /*23c0*/  LDG.E.64 R14, desc[UR12][R14.64] ;  /* 0x0000000c0e0e7981 */ /* 0x000ea4000c1e1b00 */
[----:B--2---:R-:W-:Y:S01]  /*23d0*/  DADD R28, R14, R28 ;  /* 0x000000000e1c7229 */ /* 0x004fe2000000001c */
[----:B------:R-:W0:Y:S02]  /*23e0*/  LDC.64 R14, c[0x0][0x3d0] ;  /* 0x0000f400ff0e7b82 */ /* 0x000e240000000a00 */
[----:B0-----:R-:W-:-:S05]  /*23f0*/  IMAD.WIDE.U32 R14, R23, 0x8, R14 ;  /* 0x00000008170e7825 */ /* 0x001fca00078e000e */
[----:B------:R-:W2:Y:S02]  /*2400*/  LDG.E.64 R18, desc[UR12][R14.64] ;  /* 0x0000000c0e127981 */ /* 0x000ea4000c1e1b00 */
[----:B--2---:R-:W-:Y:S02]  /*2410*/  DFMA R20, R28, R18, R20 ;  /* 0x000000121c14722b */ /* 0x004fe40000000014 */
[----:B------:R-:W2:Y:S02]  /*2420*/  LDG.E R18, desc[UR12][R16.64+0x4] ;  /* 0x0000040c10127981 */ /* 0x000ea4000c1e1900 */
[C---:B--2---:R-:W-:Y:S01]  /*2430*/  IADD3 R22, PT, PT, -R18.reuse, R27, RZ ;  /* 0x0000001b12167210 */ /* 0x044fe20007ffe1ff */
[----:B------:R-:W-:-:S04]  /*2440*/  IMAD.WIDE R18, R18, 0x8, R12 ;  /* 0x0000000812127825 */ /* 0x000fc800078e020c */
[----:B------:R-:W-:Y:S02]  /*2450*/  IMAD.WIDE R28, R22, 0x8, R10 ;  /* 0x00000008161c7825 */ /* 0x000fe400078e020a */
[----:B------:R-:W2:Y:S04]  /*2460*/  LDG.E.64 R18, desc[UR12][R18.64] ;  /* 0x0000000c12127981 */ /* 0x000ea8000c1e1b00 */
[----:B------:R-:W2:Y:S04]  /*2470*/  LDG.E.64 R28, desc[UR12][R28.64] ;  /* 0x0000000c1c1c7981 */ /* 0x000ea8000c1e1b00 */
[----:B------:R-:W3:Y:S01]  /*2480*/  LDG.E R22, desc[UR12][R16.64+0xc] ;  /* 0x00000c0c10167981 */ /* 0x000ee2000c1e1900 */
[----:B--2---:R-:W-:-:S03]  /*2490*/  DADD R18, R28, R18 ;  /* 0x000000001c127229 */ /* 0x004fc60000000012 */
[----:B------:R-:W2:Y:S05]  /*24a0*/  LDG.E.64 R28, desc[UR12][R14.64+0x8] ;  /* 0x0000080c0e1c7981 */ /* 0x000eaa000c1e1b00 */
[----:B--2---:R-:W-:Y:S01]  /*24b0*/  DFMA R28, R18, R28, R20 ;  /* 0x0000001c121c722b */ /* 0x004fe20000000014 */
[----:B------:R-:W2:Y:S02]  /*24c0*/  LDG.E R20, desc[UR12][R16.64+0x8] ;  /* 0x0000080c10147981 */ /* 0x000ea4000c1e1900 */
[----:B--2---:R-:W-:Y:S02]  /*24d0*/  IMAD.IADD R21, R27, 0x1, -R20 ;  /* 0x000000011b157824 */ /* 0x004fe400078e0a14 */
[----:B------:R-:W-:-:S04]  /*24e0*/  IMAD.WIDE R18, R20, 0x8, R12 ;  /* 0x0000000814127825 */ /* 0x000fc800078e020c */
[----:B------:R-:W-:Y:S02]  /*24f0*/  IMAD.WIDE R20, R21, 0x8, R10 ;  /* 0x0000000815147825 */ /* 0x000fe400078e020a */
[----:B------:R-:W2:Y:S04]  /*2500*/  LDG.E.64 R18, desc[UR12][R18.64] ;  /* 0x0000000c12127981 */ /* 0x000ea8000c1e1b00 */
[----:B------:R-:W2:Y:S02]  /*2510*/  LDG.E.64 R20, desc[UR12][R20.64] ;  /* 0x0000000c14147981 */ /* 0x000ea4000c1e1b00 */
[----:B--2---:R-:W-:Y:S02]  /*2520*/  DADD R18, R20, R18 ;  /* 0x0000000014127229 */ /* 0x004fe40000000012 */
[----:B------:R-:W2:Y:S06]  /*2530*/  LDG.E.64 R20, desc[UR12][R14.64+0x10] ;  /* 0x0000100c0e147981 */ /* 0x000eac000c1e1b00 */
[----:B--2---:R-:W-:Y:S01]  /*2540*/  DFMA R20, R18, R20, R28 ;  /* 0x000000141214722b */ /* 0x004fe2000000001c */
[C---:B---3--:R-:W-:Y:S01]  /*2550*/  IADD3 R29, PT, PT, -R22.reuse, R27, RZ ;  /* 0x0000001b161d7210 */ /* 0x048fe20007ffe1ff */
[----:B------:R-:W-:-:S02]  /*2560*/  IMAD.WIDE R18, R22, 0x8, R12 ;  /* 0x0000000816127825 */ /* 0x000fc400078e020c */
[----:B------:R-:W2:Y:S02]  /*2570*/  LDG.E R22, desc[UR12][R16.64+0x14] ;  /* 0x0000140c10167981 */ /* 0x000ea4000c1e1900 */
[----:B------:R-:W-:Y:S02]  /*2580*/  IMAD.WIDE R28, R29, 0x8, R10 ;  /* 0x000000081d1c7825 */ /* 0x000fe400078e020a */
[----:B------:R-:W3:Y:S04]  /*2590*/  LDG.E.64 R18, desc[UR12][R18.64] ;  /* 0x0000000c12127981 */ /* 0x000ee8000c1e1b00 */
[----:B------:R-:W3:Y:S02]  /*25a0*/  LDG.E.64 R28, desc[UR12][R28.64] ;  /* 0x0000000c1c1c7981 */ /* 0x000ee4000c1e1b00 */
[----:B---3--:R-:W-:-:S02]  /*25b0*/  DADD R18, R28, R18 ;  /* 0x000000001c127229 */ /* 0x008fc40000000012 */
[----:B------:R-:W3:Y:S06]  /*25c0*/  LDG.E.64 R28, desc[UR12][R14.64+0x18] ;  /* 0x0000180c0e1c7981 */ /* 0x000eec000c1e1b00 */
[----:B---3--:R-:W-:Y:S01]  /*25d0*/  DFMA R28, R18, R28, R20 ;  /* 0x0000001c121c722b */ /* 0x008fe20000000014 */
[----:B------:R-:W3:Y:S02]  /*25e0*/  LDG.E R20, desc[UR12][R16.64+0x10] ;  /* 0x0000100c10147981 */ /* 0x000ee4000c1e1900 */
[----:B---3--:R-:W-:Y:S02]  /*25f0*/  IMAD.IADD R21, R27, 0x1, -R20 ;  /* 0x000000011b157824 */ /* 0x008fe400078e0a14 */
[----:B------:R-:W-:-:S04]  /*2600*/  IMAD.WIDE R18, R20, 0x8, R12 ;  /* 0x0000000814127825 */ /* 0x000fc800078e020c */
[----:B------:R-:W-:Y:S02]  /*2610*/  IMAD.WIDE R20, R21, 0x8, R10 ;  /* 0x0000000815147825 */ /* 0x000fe400078e020a */
[----:B------:R-:W3:Y:S04]  /*2620*/  LDG.E.64 R18, desc[UR12][R18.64] ;  /* 0x0000000c12127981 */ /* 0x000ee8000c1e1b00 */
[----:B------:R-:W3:Y:S02]  /*2630*/  LDG.E.64 R20, desc[UR12][R20.64] ;  /* 0x0000000c14147981 */ /* 0x000ee4000c1e1b00 */
[----:B---3--:R-:W-:Y:S02]  /*2640*/  DADD R18, R20, R18 ;  /* 0x0000000014127229 */ /* 0x008fe40000000012 */
[----:B------:R-:W3:Y:S06]  /*2650*/  LDG.E.64 R20, desc[UR12][R14.64+0x20] ;  /* 0x0000200c0e147981 */ /* 0x000eec000c1e1b00 */
[----:B---3--:R-:W-:Y:S01]  /*2660*/  DFMA R20, R18, R20, R28 ;  /* 0x000000141214722b */ /* 0x008fe2000000001c */
[C---:B--2---:R-:W-:Y:S01]  /*2670*/  IADD3 R29, PT, PT, -R22.reuse, R27, RZ ;  /* 0x0000001b161d7210 */ /* 0x044fe20007ffe1ff */
[----:B------:R-:W-:-:S04]  /*2680*/  IMAD.WIDE R18, R22, 0x8, R12 ;  /* 0x0000000816127825 */ /* 0x000fc800078e020c */
[----:B------:R-:W-:Y:S02]  /*2690*/  IMAD.WIDE R28, R29, 0x8, R10 ;  /* 0x000000081d1c7825 */ /* 0x000fe400078e020a */
[----:B------:R-:W2:Y:S04]  /*26a0*/  LDG.E.64 R18, desc[UR12][R18.64] ;  /* 0x0000000c12127981 */ /* 0x000ea8000c1e1b00 */
[----:B------:R-:W2:Y:S02]  /*26b0*/  LDG.E.64 R28, desc[UR12][R28.64] ;  /* 0x0000000c1c1c7981 */ /* 0x000ea4000c1e1b00 */
[----:B--2---:R-:W-:Y:S02]  /*26c0*/  DADD R18, R28, R18 ;  /* 0x000000001c127229 */ /* 0x004fe40000000012 */
[----:B------:R-:W2:Y:S06]  /*26d0*/  LDG.E.64 R28, desc[UR12][R14.64+0x28] ;  /* 0x0000280c0e1c7981 */ /* 0x000eac000c1e1b00 */
[----:B--2---:R-:W-:Y:S01]  /*26e0*/  DFMA R28, R18, R28, R20 ;  /* 0x0000001c121c722b */ /* 0x004fe20000000014 */
[----:B------:R-:W2:Y:S02]  /*26f0*/  LDG.E R20, desc[UR12][R16.64+0x18] ;  /* 0x0000180c10147981 */ /* 0x000ea4000c1e1900 */
[----:B--2---:R-:W-:-:S02]  /*2700*/  IMAD.IADD R22, R27, 0x1, -R20 ;  /* 0x000000011b167824 */ /* 0x004fc400078e0a14 */
[----:B------:R-:W-:-:S04]  /*2710*/  IMAD.WIDE R20, R20, 0x8, R12 ;  /* 0x0000000814147825 */ /* 0x000fc800078e020c */
[----:B------:R-:W-:Y:S02]  /*2720*/  IMAD.WIDE R18, R22, 0x8, R10 ;  /* 0x0000000816127825 */ /* 0x000fe400078e020a */
[----:B------:R-:W2:Y:S04]  /*2730*/  LDG.E.64 R20, desc[UR12][R20.64] ;  /* 0x0000000c14147981 */ /* 0x000ea8000c1e1b00 */
[----:B------:R-:W2:Y:S04]  /*2740*/  LDG.E.64 R18, desc[UR12][R18.64] ;  /* 0x0000000c12127981 */ /* 0x000ea8000c1e1b00 */
[----:B------:R-:W3:Y:S01]  /*2750*/  LDG.E R22, desc[UR12][R16.64+0x1c] ;  /* 0x00001c0c10167981 */ /* 0x000ee2000c1e1900 */
[----:B--2---:R-:W-:-:S03]  /*2760*/  DADD R20, R18, R20 ;  /* 0x0000000012147229 */ /* 0x004fc60000000014 */
[----:B------:R-:W2:Y:S01]  /*2770*/  LDG.E.64 R18, desc[UR12][R14.64+0x30] ;  /* 0x0000300c0e127981 */ /* 0x000ea2000c1e1b00 */
[----:B---3--:R-:W-:-:S06]  /*2780*/  IMAD.WIDE R16, R22, 0x8, R12 ;  /* 0x0000000816107825 */ /* 0x008fcc00078e020c */
[----:B------:R-:W3:Y:S01]  /*2790*/  LDG.E.64 R16, desc[UR12][R16.64] ;  /* 0x0000000c10107981 */ /* 0x000ee2000c1e1b00 */
[----:B--2---:R-:W-:Y:S01]  /*27a0*/  DFMA R28, R20, R18, R28 ;  /* 0x00000012141c722b */ /* 0x004fe2000000001c */
[----:B------:R-:W-:Y:S02]  /*27b0*/  IADD3 R19, PT, PT, -R22, R27, RZ ;  /* 0x0000001b16137210 */ /* 0x000fe40007ffe1ff */
[----:B------:R-:W2:Y:S03]  /*27c0*/  LDG.E.64 R20, desc[UR12][R14.64+0x38] ;  /* 0x0000380c0e147981 */ /* 0x000ea6000c1e1b00 */
[----:B------:R-:W-:-:S06]  /*27d0*/  IMAD.WIDE R18, R19, 0x8, R10 ;  /* 0x0000000813127825 */ /* 0x000fcc00078e020a */
[----:B------:R-:W3:Y:S01]  /*27e0*/  LDG.E.64 R18, desc[UR12][R18.64] ;  /* 0x0000000c12127981 */ /* 0x000ee2000c1e1b00 */
[----:B------:R-:W-:-:S05]  /*27f0*/  VIADD R23, R23, 0x8 ;  /* 0x0000000817177836 */ /* 0x000fca0000000000 */
[----:B------:R-:W-:Y:S01]  /*2800*/  ISETP.NE.AND P0, PT, R23, R4, PT ;  /* 0x000000041700720c */ /* 0x000fe20003f05270 */
[----:B---3--:R-:W-:-:S08]  /*2810*/  DADD R18, R18, R16 ;  /* 0x0000000012127229 */ /* 0x008fd00000000010 */
[----:B--2---:R-:W-:-:S04]  /*2820*/  DFMA R20, R18, R20, R28 ;  /* 0x000000141214722b */ /* 0x004fc8000000001c */
[----:B------:R-:W-:Y:S07]  /*2830*/  @P0 BRA `(.L_x_24) ;  /* 0xfffffff800c40947 */ /* 0x000fee000383ffff */
[----:B------:R-:W-:-:S07]  /*2840*/  MOV R28, R4 ;  /* 0x00000004001c7202 */ /* 0x000fce0000000f00 */
.L_x_23:
[----:B------:R-:W-:Y:S05]  /*2850*/  @!P1 BRA `(.L_x_25) ;  /* 0x0000000400549947 */ /* 0x000fea0003800000 */
[----:B------:R-:W-:Y:S02]  /*2860*/  ISETP.GE.U32.AND P0, PT, R24, 0x3, PT ;  /* 0x000000031800780c */ /* 0x000fe40003f06070 */
[----:B------:R-:W-:-:S11]  /*2870*/  ISETP.NE.AND P1, PT, R3, RZ, PT ;  /* 0x000000ff0300720c */ /* 0x000fd60003f25270 */
[----:B------:R-:W-:Y:S05]  /*2880*/  @!P0 BRA `(.L_x_26) ;  /* 0x0000000000a48947 */ /* 0x000fea0003800000 */
        /* <DEDUP_REMOVED lines=30> */
[----:B------:R-:W2:Y:S01]  /*2a70*/  LDG.E.64 R22, desc[UR12][R16.64+0x10] ;  /* 0x0000100c10167981 */ /* 0x000ea2000c1e1b00 */
[----:B---3--:R-:W-:-:S06]  /*2a80*/  IMAD.WIDE R14, R29, 0x8, R12 ;  /* 0x000000081d0e7825 */ /* 0x008fcc00078e020c */
[----:B------:R-:W3:Y:S04]  /*2a90*/  LDG.E.64 R14, desc[UR12][R14.64] ;  /* 0x0000000c0e0e7981 */ /* 0x000ee8000c1e1b00 */
[----:B------:R-:W4:Y:S01]  /*2aa0*/  LDG.E.64 R16, desc[UR12][R16.64+0x18] ;  /* 0x0000180c10107981 */ /* 0x000f22000c1e1b00 */
[----:B--2---:R-:W-:Y:S01]  /*2ab0*/  DFMA R18, R20, R22, R18 ;  /* 0x000000161412722b */ /* 0x004fe20000000012 */
[----:B------:R-:W-:-:S05]  /*2ac0*/  IADD3 R23, PT, PT, -R29, R27, RZ ;  /* 0x0000001b1d177210 */ /* 0x000fca0007ffe1ff */
[----:B------:R-:W-:-:S05]  /*2ad0*/  IMAD.WIDE R22, R23, 0x8, R10 ;  /* 0x0000000817167825 */ /* 0x000fca00078e020a */
[----:B------:R-:W3:Y:S01]  /*2ae0*/  LDG.E.64 R20, desc[UR12][R22.64] ;  /* 0x0000000c16147981 */ /* 0x000ee2000c1e1b00 */
[----:B------:R-:W-:Y:S01]  /*2af0*/  VIADD R28, R28, 0x4 ;  /* 0x000000041c1c7836 */ /* 0x000fe20000000000 */
[----:B---3--:R-:W-:-:S08]  /*2b00*/  DADD R20, R20, R14 ;  /* 0x0000000014147229 */ /* 0x008fd0000000000e */
[----:B----4-:R-:W-:-:S11]  /*2b10*/  DFMA R20, R20, R16, R18 ;  /* 0x000000101414722b */ /* 0x010fd60000000012 */
.L_x_26:
[----:B------:R-:W-:Y:S05]  /*2b20*/  @!P1 BRA `(.L_x_25) ;  /* 0x0000000000a09947 */ /* 0x000fea0003800000 */
[----:B------:R-:W-:Y:S02]  /*2b30*/  ISETP.NE.AND P0, PT, R25, RZ, PT ;  /* 0x000000ff1900720c */ /* 0x000fe40003f05270 */
[----:B------:R-:W-:-:S11]  /*2b40*/  ISETP.NE.AND P1, PT, R5, RZ, PT ;  /* 0x000000ff0500720c */ /* 0x000fd60003f25270 */
[----:B------:R-:W-:Y:S05]  /*2b50*/  @!P0 BRA `(.L_x_27) ;  /* 0x00000000005c8947 */ /* 0x000fea0003800000 */
[----:B------:R-:W0:Y:S02]  /*2b60*/  LDC.64 R22, c[0x0][0x3b0] ;  /* 0x0000ec00ff167b82 */ /* 0x000e240000000a00 */
[----:B0-----:R-:W-:-:S05]  /*2b70*/  IMAD.WIDE.U32 R22, R28, 0x4, R22 ;  /* 0x000000041c167825 */ /* 0x001fca00078e0016 */
[----:B------:R-:W2:Y:S04]  /*2b80*/  LDG.E R18, desc[UR12][R22.64] ;  /* 0x0000000c16127981 */ /* 0x000ea8000c1e1900 */
[----:B------:R-:W3:Y:S01]  /*2b90*/  LDG.E R29, desc[UR12][R22.64+0x4] ;  /* 0x0000040c161d7981 */ /* 0x000ee2000c1e1900 */
[C---:B--2---:R-:W-:Y:S01]  /*2ba0*/  IADD3 R15, PT, PT, -R18.reuse, R27, RZ ;  /* 0x0000001b120f7210 */ /* 0x044fe20007ffe1ff */
[----:B------:R-:W-:-:S04]  /*2bb0*/  IMAD.WIDE R18, R18, 0x8, R12 ;  /* 0x0000000812127825 */ /* 0x000fc800078e020c */
[----:B------:R-:W-:Y:S02]  /*2bc0*/  IMAD.WIDE R14, R15, 0x8, R10 ;  /* 0x000000080f0e7825 */ /* 0x000fe400078e020a */
[----:B------:R-:W2:Y:S04]  /*2bd0*/  LDG.E.64 R18, desc[UR12][R18.64] ;  /* 0x0000000c12127981 */ /* 0x000ea8000c1e1b00 */
[----:B------:R-:W2:Y:S02]  /*2be0*/  LDG.E.64 R14, desc[UR12][R14.64] ;  /* 0x0000000c0e0e7981 */ /* 0x000ea4000c1e1b00 */
[----:B--2---:R-:W-:Y:S01]  /*2bf0*/  DADD R18, R14, R18 ;  /* 0x000000000e127229 */ /* 0x004fe20000000012 */
[----:B------:R-:W0:Y:S02]  /*2c00*/  LDC.64 R14, c[0x0][0x3d0] ;  /* 0x0000f400ff0e7b82 */ /* 0x000e240000000a00 */
[----:B0-----:R-:W-:-:S05]  /*2c10*/  IMAD.WIDE.U32 R14, R28, 0x8, R14 ;  /* 0x000000081c0e7825 */ /* 0x001fca00078e000e */
[----:B------:R-:W2:Y:S04]  /*2c20*/  LDG.E.64 R16, desc[UR12][R14.64] ;  /* 0x0000000c0e107981 */ /* 0x000ea8000c1e1b00 */
[----:B------:R-:W4:Y:S01]  /*2c30*/  LDG.E.64 R22, desc[UR12][R14.64+0x8] ;  /* 0x0000080c0e167981 */ /* 0x000f22000c1e1b00 */
[----:B--2---:R-:W-:Y:S01]  /*2c40*/  DFMA R20, R18, R16, R20 ;  /* 0x000000101214722b */ /* 0x004fe20000000014 */
[----:B---3--:R-:W-:Y:S02]  /*2c50*/  IMAD.IADD R19, R27, 0x1, -R29 ;  /* 0x000000011b137824 */ /* 0x008fe400078e0a1d */
[----:B------:R-:W-:-:S04]  /*2c60*/  IMAD.WIDE R16, R29, 0x8, R12 ;  /* 0x000000081d107825 */ /* 0x000fc800078e020c */
[----:B------:R-:W-:Y:S02]  /*2c70*/  IMAD.WIDE R18, R19, 0x8, R10 ;  /* 0x0000000813127825 */ /* 0x000fe400078e020a */
[----:B------:R-:W2:Y:S04]  /*2c80*/  LDG.E.64 R16, desc[UR12][R16.64] ;  /* 0x0000000c10107981 */ /* 0x000ea8000c1e1b00 */
[----:B------:R-:W2:Y:S01]  /*2c90*/  LDG.E.64 R18, desc[UR12][R18.64] ;  /* 0x0000000c12127981 */ /* 0x000ea2000c1e1b00 */
[----:B------:R-:W-:Y:S01]  /*2ca0*/  IADD3 R28, PT, PT, R28, 0x2, RZ ;  /* 0x000000021c1c7810 */ /* 0x000fe20007ffe0ff */
[----:B--2---:R-:W-:-:S08]  /*2cb0*/  DADD R16, R18, R16 ;  /* 0x0000000012107229 */ /* 0x004fd00000000010 */
[----:B----4-:R-:W-:-:S11]  /*2cc0*/  DFMA R20, R16, R22, R20 ;  /* 0x000000161014722b */ /* 0x010fd60000000014 */
.L_x_27:
[----:B------:R-:W-:Y:S05]  /*2cd0*/  @!P1 BRA `(.L_x_25) ;  /* 0x0000000000349947 */ /* 0x000fea0003800000 */
[----:B------:R-:W0:Y:S02]  /*2ce0*/  LDC.64 R14, c[0x0][0x3b0] ;  /* 0x0000ec00ff0e7b82 */ /* 0x000e240000000a00 */
[----:B0-----:R-:W-:-:S06]  /*2cf0*/  IMAD.WIDE.U32 R16, R28, 0x4, R14 ;  /* 0x000000041c107825 */ /* 0x001fcc00078e000e */
[----:B------:R-:W0:Y:S01]  /*2d00*/  LDC.64 R14, c[0x0][0x3d0] ;  /* 0x0000f400ff0e7b82 */ /* 0x000e220000000a00 */
[----:B------:R-:W2:Y:S01]  /*2d10*/  LDG.E R16, desc[UR12][R16.64] ;  /* 0x0000000c10107981 */ /* 0x000ea2000c1e1900 */
[----:B0-----:R-:W-:-:S06]  /*2d20*/  IMAD.WIDE.U32 R14, R28, 0x8, R14 ;  /* 0x000000081c0e7825 */ /* 0x001fcc00078e000e */
[----:B------:R-:W3:Y:S01]  /*2d30*/  LDG.E.64 R14, desc[UR12][R14.64] ;  /* 0x0000000c0e0e7981 */ /* 0x000ee2000c1e1b00 */
[----:B--2---:R-:W-:Y:S02]  /*2d40*/  IMAD.IADD R19, R27, 0x1, -R16 ;  /* 0x000000011b137824 */ /* 0x004fe400078e0a10 */
[----:B------:R-:W-:-:S04]  /*2d50*/  IMAD.WIDE R12, R16, 0x8, R12 ;  /* 0x00000008100c7825 */ /* 0x000fc800078e020c */
[----:B------:R-:W-:Y:S02]  /*2d60*/  IMAD.WIDE R10, R19, 0x8, R10 ;  /* 0x00000008130a7825 */ /* 0x000fe400078e020a */
[----:B------:R-:W2:Y:S04]  /*2d70*/  LDG.E.64 R12, desc[UR12][R12.64] ;  /* 0x0000000c0c0c7981 */ /* 0x000ea8000c1e1b00 */
[----:B------:R-:W2:Y:S02]  /*2d80*/  LDG.E.64 R10, desc[UR12][R10.64] ;  /* 0x0000000c0a0a7981 */ /* 0x000ea4000c1e1b00 */
[----:B--2---:R-:W-:-:S08]  /*2d90*/  DADD R18, R10, R12 ;  /* 0x000000000a127229 */ /* 0x004fd0000000000c */
[----:B---3--:R-:W-:-:S11]  /*2da0*/  DFMA R20, R18, R14, R20 ;  /* 0x0000000e1214722b */ /* 0x008fd60000000014 */
.L_x_25:
[----:B------:R-:W0:Y:S02]  /*2db0*/  LDC.64 R10, c[0x0][0x390] ;  /* 0x0000e400ff0a7b82 */ /* 0x000e240000000a00 */
[----:B0-----:R-:W-:-:S05]  /*2dc0*/  IMAD.WIDE R10, R27, 0x8, R10 ;  /* 0x000000081b0a7825 */ /* 0x001fca00078e020a */
[----:B------:R0:W-:Y:S04]  /*2dd0*/  STG.E.64 desc[UR12][R10.64], R20 ;  /* 0x000000140a007986 */ /* 0x0001e8000c101b0c */
[----:B------:R-:W2:Y:S01]  /*2de0*/  LDG.E R13, desc[UR12][R8.64] ;  /* 0x0000000c080d7981 */ /* 0x000ea2000c1e1900 */
[----:B------:R-:W-:-:S04]  /*2df0*/  IADD3 R0, PT, PT, R0, UR4, RZ ;  /* 0x0000000400007c10 */ /* 0x000fc8000fffe0ff */
[----:B--2---:R-:W-:-:S13]  /*2e00*/  ISETP.GE.AND P0, PT, R0, R13, PT ;  /* 0x0000000d0000720c */ /* 0x004fda0003f06270 */
[----:B0-----:R-:W-:Y:S05]  /*2e10*/  @!P0 BRA `(.L_x_28) ;  /* 0xffffffd400088947 */ /* 0x001fea000383ffff */
[----:B------:R-:W-:Y:S05]  /*2e20*/  EXIT ;  /* 0x000000000000794d */ /* 0x000fea0003800000 */
.L_x_29:
        /* <DEDUP_REMOVED lines=13> */
.L_x_35:


//--------------------- .nv.shared.reserved.0     --------------------------
	.section	.nv.shared.reserved.0,"aw",@nobits
	.weak		__nv_reservedSMEM_offset_0_alias
	.size		__nv_reservedSMEM_offset_0_alias, 0, 64
	.other		__nv_reservedSMEM_offset_0_alias,@"STO_CUDA_RESERVED_SHARED STV_DEFAULT"
__nv_reservedSMEM_offset_0_alias:
	.zero		0
	.zero		64


//--------------------- .nv.constant0.Sum         --------------------------
	.section	.nv.constant0.Sum,"a",@progbits
	.sectionflags	@""
	.align	4
.nv.constant0.Sum:
	.zero		924


//--------------------- .nv.constant0.Max         --------------------------
	.section	.nv.constant0.Max,"a",@progbits
	.sectionflags	@""
	.align	4
.nv.constant0.Max:
	.zero		924


//--------------------- .nv.constant0.Delta       --------------------------
	.section	.nv.constant0.Delta,"a",@progbits
	.sectionflags	@""
	.align	4
.nv.constant0.Delta:
	.zero		940


//--------------------- .nv.constant0.Square      --------------------------
	.section	.nv.constant0.Square,"a",@progbits
	.sectionflags	@""
	.align	4
.nv.constant0.Square:
	.zero		940


//--------------------- .nv.constant0.Copy        --------------------------
	.section	.nv.constant0.Copy,"a",@progbits
	.sectionflags	@""
	.align	4
.nv.constant0.Copy:
	.zero		924


//--------------------- .nv.constant0.LaplaceSolver --------------------------
	.section	.nv.constant0.LaplaceSolver,"a",@progbits
	.sectionflags	@""
	.align	4
.nv.constant0.LaplaceSolver:
	.zero		988


//--------------------- SYMBOLS --------------------------

	.type		.nv.reservedSmem.offset0,@object
	.size		.nv.reservedSmem.offset0,0x4
